	.headerflags	@"EF_CUDA_TEXMODE_UNIFIED EF_CUDA_64BIT_ADDRESS EF_CUDA_ACCELERATORS EF_CUDA_SM90 EF_CUDA_VIRTUAL_SM(EF_CUDA_SM90)"
	.elftype	@"ET_EXEC"


//--------------------- .nv.info                  --------------------------
	.section	.nv.info,"",@"SHT_CUDA_INFO"
	.align	4


	//----- nvinfo : EIATTR_REGCOUNT
	.align		4
        /*0000*/ 	.byte	0x04, 0x2f
        /*0002*/ 	.short	(.L_1 - .L_0)
	.align		4
.L_0:
        /*0004*/ 	.word	index@(triton_poi_fused_cat_30)
        /*0008*/ 	.word	0x0000002c


	//----- nvinfo : EIATTR_MIN_STACK_SIZE
	.align		4
.L_1:
        /*000c*/ 	.byte	0x04, 0x12
        /*000e*/ 	.short	(.L_3 - .L_2)
	.align		4
.L_2:
        /*0010*/ 	.word	index@(triton_poi_fused_cat_30)
        /*0014*/ 	.word	0x00000000


	//----- nvinfo : EIATTR_FRAME_SIZE
	.align		4
.L_3:
        /*0018*/ 	.byte	0x04, 0x11
        /*001a*/ 	.short	(.L_5 - .L_4)
	.align		4
.L_4:
        /*001c*/ 	.word	index@(triton_poi_fused_cat_30)
        /*0020*/ 	.word	0x00000000


	//----- nvinfo : EIATTR_MIN_STACK_SIZE
	.align		4
.L_5:
        /*0024*/ 	.byte	0x04, 0x12
        /*0026*/ 	.short	(.L_7 - .L_6)
	.align		4
.L_6:
        /*0028*/ 	.word	index@(triton_poi_fused_cat_30)
        /*002c*/ 	.word	0x00000000
.L_7:


//--------------------- .nv.info.triton_poi_fused_cat_30 --------------------------
	.section	.nv.info.triton_poi_fused_cat_30,"",@"SHT_CUDA_INFO"
	.sectionflags	@""
	.align	4


	//----- nvinfo : EIATTR_CUDA_API_VERSION
	.align		4
        /*0000*/ 	.byte	0x04, 0x37
        /*0002*/ 	.short	(.L_9 - .L_8)
.L_8:
        /*0004*/ 	.word	0x0000007c


	//----- nvinfo : EIATTR_KPARAM_INFO
	.align		4
.L_9:
        /*0008*/ 	.byte	0x04, 0x17
        /*000a*/ 	.short	(.L_11 - .L_10)
.L_10:
        /*000c*/ 	.word	0x00000000
        /*0010*/ 	.short	0x0009
        /*0012*/ 	.short	0x0048
        /*0014*/ 	.byte	0x00, 0xf0, 0x11, 0x00


	//----- nvinfo : EIATTR_KPARAM_INFO
	.align		4
.L_11:
        /*0018*/ 	.byte	0x04, 0x17
        /*001a*/ 	.short	(.L_13 - .L_12)
.L_12:
        /*001c*/ 	.word	0x00000000
        /*0020*/ 	.short	0x0008
        /*0022*/ 	.short	0x0040
        /*0024*/ 	.byte	0x00, 0xf4, 0x21, 0x00


	//----- nvinfo : EIATTR_KPARAM_INFO
	.align		4
.L_13:
        /*0028*/ 	.byte	0x04, 0x17
        /*002a*/ 	.short	(.L_15 - .L_14)
.L_14:
        /*002c*/ 	.word	0x00000000
        /*0030*/ 	.short	0x0007
        /*0032*/ 	.short	0x0038
        /*0034*/ 	.byte	0x00, 0xf4, 0x21, 0x00


	//----- nvinfo : EIATTR_KPARAM_INFO
	.align		4
.L_15:
        /*0038*/ 	.byte	0x04, 0x17
        /*003a*/ 	.short	(.L_17 - .L_16)
.L_16:
        /*003c*/ 	.word	0x00000000
        /*0040*/ 	.short	0x0006
        /*0042*/ 	.short	0x0030
        /*0044*/ 	.byte	0x00, 0xf4, 0x21, 0x00


	//----- nvinfo : EIATTR_KPARAM_INFO
	.align		4
.L_17:
        /*0048*/ 	.byte	0x04, 0x17
        /*004a*/ 	.short	(.L_19 - .L_18)
.L_18:
        /*004c*/ 	.word	0x00000000
        /*0050*/ 	.short	0x0005
        /*0052*/ 	.short	0x0028
        /*0054*/ 	.byte	0x00, 0xf4, 0x21, 0x00


	//----- nvinfo : EIATTR_KPARAM_INFO
	.align		4
.L_19:
        /*0058*/ 	.byte	0x04, 0x17
        /*005a*/ 	.short	(.L_21 - .L_20)
.L_20:
        /*005c*/ 	.word	0x00000000
        /*0060*/ 	.short	0x0004
        /*0062*/ 	.short	0x0020
        /*0064*/ 	.byte	0x00, 0xf4, 0x21, 0x00


	//----- nvinfo : EIATTR_KPARAM_INFO
	.align		4
.L_21:
        /*0068*/ 	.byte	0x04, 0x17
        /*006a*/ 	.short	(.L_23 - .L_22)
.L_22:
        /*006c*/ 	.word	0x00000000
        /*0070*/ 	.short	0x0003
        /*0072*/ 	.short	0x0018
        /*0074*/ 	.byte	0x00, 0xf4, 0x21, 0x00


	//----- nvinfo : EIATTR_KPARAM_INFO
	.align		4
.L_23:
        /*0078*/ 	.byte	0x04, 0x17
        /*007a*/ 	.short	(.L_25 - .L_24)
.L_24:
        /*007c*/ 	.word	0x00000000
        /*0080*/ 	.short	0x0002
        /*0082*/ 	.short	0x0010
        /*0084*/ 	.byte	0x00, 0xf4, 0x21, 0x00


	//----- nvinfo : EIATTR_KPARAM_INFO
	.align		4
.L_25:
        /*0088*/ 	.byte	0x04, 0x17
        /*008a*/ 	.short	(.L_27 - .L_26)
.L_26:
        /*008c*/ 	.word	0x00000000
        /*0090*/ 	.short	0x0001
        /*0092*/ 	.short	0x0008
        /*0094*/ 	.byte	0x00, 0xf4, 0x21, 0x00


	//----- nvinfo : EIATTR_KPARAM_INFO
	.align		4
.L_27:
        /*0098*/ 	.byte	0x04, 0x17
        /*009a*/ 	.short	(.L_29 - .L_28)
.L_28:
        /*009c*/ 	.word	0x00000000
        /*00a0*/ 	.short	0x0000
        /*00a2*/ 	.short	0x0000
        /*00a4*/ 	.byte	0x00, 0xf4, 0x21, 0x00


	//----- nvinfo : EIATTR_SPARSE_MMA_MASK
	.align		4
.L_29:
        /*00a8*/ 	.byte	0x03, 0x50
        /*00aa*/ 	.short	0x0000


	//----- nvinfo : EIATTR_MAXREG_COUNT
	.align		4
        /*00ac*/ 	.byte	0x03, 0x1b
        /*00ae*/ 	.short	0x00ff


	//----- nvinfo : EIATTR_EXIT_INSTR_OFFSETS
	.align		4
        /*00b0*/ 	.byte	0x04, 0x1c
        /*00b2*/ 	.short	(.L_31 - .L_30)


	//   ....[0]....
.L_30:
        /*00b4*/ 	.word	0x00001c80


	//----- nvinfo : EIATTR_REQNTID
	.align		4
.L_31:
        /*00b8*/ 	.byte	0x04, 0x10
        /*00ba*/ 	.short	(.L_33 - .L_32)
.L_32:
        /*00bc*/ 	.word	0x00000080
        /*00c0*/ 	.word	0x00000001
        /*00c4*/ 	.word	0x00000001


	//----- nvinfo : EIATTR_CBANK_PARAM_SIZE
	.align		4
.L_33:
        /*00c8*/ 	.byte	0x03, 0x19
        /*00ca*/ 	.short	0x004c


	//----- nvinfo : EIATTR_PARAM_CBANK
	.align		4
        /*00cc*/ 	.byte	0x04, 0x0a
        /*00ce*/ 	.short	(.L_35 - .L_34)
	.align		4
.L_34:
        /*00d0*/ 	.word	index@(.nv.constant0.triton_poi_fused_cat_30)
        /*00d4*/ 	.short	0x0210
        /*00d6*/ 	.short	0x004c


	//----- nvinfo : EIATTR_SW_WAR
	.align		4
.L_35:
        /*00d8*/ 	.byte	0x04, 0x36
        /*00da*/ 	.short	(.L_37 - .L_36)
.L_36:
        /*00dc*/ 	.word	0x00000008
.L_37:


//--------------------- .nv.callgraph             --------------------------
	.section	.nv.callgraph,"",@"SHT_CUDA_CALLGRAPH"
	.align	4
	.sectionentsize	8
	.align		4
        /*0000*/ 	.word	0x00000000
	.align		4
        /*0004*/ 	.word	0xffffffff
	.align		4
        /*0008*/ 	.word	0x00000000
	.align		4
        /*000c*/ 	.word	0xfffffffe
	.align		4
        /*0010*/ 	.word	0x00000000
	.align		4
        /*0014*/ 	.word	0xfffffffd
	.align		4
        /*0018*/ 	.word	0x00000000
	.align		4
        /*001c*/ 	.word	0xfffffffc


//--------------------- .text.triton_poi_fused_cat_30 --------------------------
	.section	.text.triton_poi_fused_cat_30,"ax",@progbits
	.align	128
        .global         triton_poi_fused_cat_30
        .type           triton_poi_fused_cat_30,@function
        .size           triton_poi_fused_cat_30,(.L_x_1 - triton_poi_fused_cat_30)
        .other          triton_poi_fused_cat_30,@"STO_CUDA_ENTRY STV_DEFAULT"
triton_poi_fused_cat_30:
.text.triton_poi_fused_cat_30:
[----:B------:R-:W-:Y:S01]  /*0000*/  LDC R1, c[0x0][0x28] ;  /* 0x00000a00ff017b82 */ /* 0x000fe20000000800 */
[----:B------:R-:W1:Y:S07]  /*0010*/  S2R R0, SR_TID.X ;  /* 0x0000000000007919 */ /* 0x000e6e0000002100 */
[----:B------:R-:W2:Y:S01]  /*0020*/  LDC.64 R8, c[0x0][0x220] ;  /* 0x00008800ff087b82 */ /* 0x000ea20000000a00 */
[----:B------:R-:W-:Y:S01]  /*0030*/  CS2R R18, SRZ ;  /* 0x0000000000127805 */ /* 0x000fe2000001ff00 */
[----:B------:R-:W-:Y:S01]  /*0040*/  ULDC.64 UR4, c[0x0][0x208] ;  /* 0x0000820000047ab9 */ /* 0x000fe20000000a00 */
[----:B------:R-:W3:Y:S01]  /*0050*/  S2R R3, SR_CTAID.X ;  /* 0x0000000000037919 */ /* 0x000ee20000002500 */
[----:B------:R-:W-:-:S04]  /*0060*/  ULDC.64 UR6, c[0x0][0x230] ;  /* 0x00008c0000067ab9 */ /* 0x000fc80000000a00 */
[----:B------:R-:W4:Y:S01]  /*0070*/  LDC.64 R38, c[0x0][0x228] ;  /* 0x00008a00ff267b82 */ /* 0x000f220000000a00 */
[----:B-1----:R-:W-:Y:S01]  /*0080*/  IMAD.SHL.U32 R0, R0, 0x4, RZ ;  /* 0x0000000400007824 */ /* 0x002fe200078e00ff */
[----:B---3--:R-:W-:-:S04]  /*0090*/  SHF.R.S32.HI R15, RZ, 0x15, R3 ;  /* 0x00000015ff0f7819 */ /* 0x008fc80000011403 */
[----:B------:R-:W-:Y:S02]  /*00a0*/  LOP3.LUT R0, R0, 0x1fc, RZ, 0xc0, !PT ;  /* 0x000001fc00007812 */ /* 0x000fe400078ec0ff */
[----:B------:R-:W-:-:S03]  /*00b0*/  SGXT R15, R15, 0x1 ;  /* 0x000000010f0f781a */ /* 0x000fc60000000200 */
[----:B------:R-:W-:-:S04]  /*00c0*/  IMAD R0, R3, 0x400, R0 ;  /* 0x0000040003007824 */ /* 0x000fc800078e0200 */
[----:B------:R-:W-:Y:S01]  /*00d0*/  VIADD R26, R0, 0x200 ;  /* 0x00000200001a7836 */ /* 0x000fe20000000000 */
[-C--:B------:R-:W-:Y:S02]  /*00e0*/  LEA.HI R32, R15, R0.reuse, RZ, 0xa ;  /* 0x000000000f207211 */ /* 0x080fe400078f50ff */
[----:B------:R-:W-:Y:S02]  /*00f0*/  SHF.R.S32.HI R3, RZ, 0x1f, R0 ;  /* 0x0000001fff037819 */ /* 0x000fe40000011400 */
[----:B------:R-:W-:Y:S02]  /*0100*/  SHF.R.S32.HI R27, RZ, 0xa, R32 ;  /* 0x0000000aff1b7819 */ /* 0x000fe40000011420 */
[----:B------:R-:W-:Y:S02]  /*0110*/  LEA.HI R4, R3, R0, RZ, 0x5 ;  /* 0x0000000003047211 */ /* 0x000fe400078f28ff */
[----:B------:R-:W-:Y:S01]  /*0120*/  LEA.HI R24, R15, R26, RZ, 0xa ;  /* 0x0000001a0f187211 */ /* 0x000fe200078f50ff */
[----:B------:R-:W-:Y:S01]  /*0130*/  IMAD.HI R2, R27, 0x2aaaaaab, RZ ;  /* 0x2aaaaaab1b027827 */ /* 0x000fe200078e02ff */
[----:B------:R-:W-:-:S02]  /*0140*/  SHF.R.S32.HI R17, RZ, 0x5, R4 ;  /* 0x00000005ff117819 */ /* 0x000fc40000011404 */
[----:B------:R-:W-:Y:S02]  /*0150*/  SHF.R.S32.HI R29, RZ, 0xa, R24 ;  /* 0x0000000aff1d7819 */ /* 0x000fe40000011418 */
[----:B------:R-:W-:Y:S02]  /*0160*/  SHF.R.U32.HI R3, RZ, 0x1f, R2 ;  /* 0x0000001fff037819 */ /* 0x000fe40000011602 */
[----:B------:R-:W-:Y:S02]  /*0170*/  LOP3.LUT R5, R4, 0xffffffe0, RZ, 0xc0, !PT ;  /* 0xffffffe004057812 */ /* 0x000fe400078ec0ff */
[----:B------:R-:W-:Y:S02]  /*0180*/  LEA.HI R6, R2, R3, RZ, 0x1a ;  /* 0x0000000302067211 */ /* 0x000fe400078fd0ff */
[----:B------:R-:W-:-:S03]  /*0190*/  LEA.HI R2, R17, R17, RZ, 0x5 ;  /* 0x0000001111027211 */ /* 0x000fc600078f28ff */
[----:B------:R-:W-:Y:S01]  /*01a0*/  IMAD R27, R6, -0x180, R27 ;  /* 0xfffffe80061b7824 */ /* 0x000fe200078e021b */
[----:B------:R-:W-:-:S04]  /*01b0*/  LOP3.LUT R2, R2, 0xffffffe0, RZ, 0xc0, !PT ;  /* 0xffffffe002027812 */ /* 0x000fc800078ec0ff */
[----:B------:R-:W-:Y:S01]  /*01c0*/  ISETP.GT.AND P0, PT, R27, 0x7f, PT ;  /* 0x0000007f1b00780c */ /* 0x000fe20003f04270 */
[----:B------:R-:W-:Y:S02]  /*01d0*/  IMAD.IADD R3, R17, 0x1, -R2 ;  /* 0x0000000111037824 */ /* 0x000fe400078e0a02 */
[----:B------:R-:W-:-:S04]  /*01e0*/  IMAD.HI R11, R29, 0x2aaaaaab, RZ ;  /* 0x2aaaaaab1d0b7827 */ /* 0x000fc800078e02ff */
[----:B--2---:R-:W-:Y:S01]  /*01f0*/  IMAD.WIDE R2, R3, 0x8, R8 ;  /* 0x0000000803027825 */ /* 0x004fe200078e0208 */
[----:B------:R-:W-:Y:S02]  /*0200*/  SHF.R.U32.HI R12, RZ, 0x1f, R11 ;  /* 0x0000001fff0c7819 */ /* 0x000fe4000001160b */
[----:B------:R-:W-:Y:S01]  /*0210*/  LEA.HI R10, R15, R26, RZ, 0x5 ;  /* 0x0000001a0f0a7211 */ /* 0x000fe200078f28ff */
[----:B------:R-:W-:Y:S02]  /*0220*/  IMAD.IADD R34, R0, 0x1, -R5 ;  /* 0x0000000100227824 */ /* 0x000fe400078e0a05 */
[----:B------:R1:W2:Y:S01]  /*0230*/  @P0 LDG.E.EL.64 R18, desc[UR4][R2.64] ;  /* 0x0000000402120981 */ /* 0x0002a2000c2e1b00 */
[----:B------:R-:W-:Y:S02]  /*0240*/  LEA.HI R12, R11, R12, RZ, 0x1a ;  /* 0x0000000c0b0c7211 */ /* 0x000fe400078fd0ff */
[----:B------:R-:W-:Y:S02]  /*0250*/  CS2R R4, SRZ ;  /* 0x0000000000047805 */ /* 0x000fe4000001ff00 */
[----:B------:R-:W-:-:S02]  /*0260*/  SHF.R.S32.HI R10, RZ, 0x5, R10 ;  /* 0x00000005ff0a7819 */ /* 0x000fc4000001140a */
[----:B------:R-:W-:Y:S01]  /*0270*/  CS2R R6, SRZ ;  /* 0x0000000000067805 */ /* 0x000fe2000001ff00 */
[----:B----4-:R-:W-:-:S04]  /*0280*/  IMAD.WIDE R20, R34, 0x8, R38 ;  /* 0x0000000822147825 */ /* 0x010fc800078e0226 */
[----:B------:R-:W-:Y:S01]  /*0290*/  IMAD R29, R12, -0x180, R29 ;  /* 0xfffffe800c1d7824 */ /* 0x000fe200078e021d */
[----:B-1----:R-:W-:Y:S01]  /*02a0*/  LEA.HI R2, R10, R10, RZ, 0x5 ;  /* 0x0000000a0a027211 */ /* 0x002fe200078f28ff */
[----:B------:R-:W3:Y:S01]  /*02b0*/  @P0 LDG.E.EL.128 R4, desc[UR4][R20.64] ;  /* 0x0000000414040981 */ /* 0x000ee2000c2e1d00 */
[----:B------:R-:W-:Y:S02]  /*02c0*/  CS2R R12, SRZ ;  /* 0x00000000000c7805 */ /* 0x000fe4000001ff00 */
[----:B------:R-:W-:Y:S02]  /*02d0*/  LOP3.LUT R3, R2, 0xffffffe0, RZ, 0xc0, !PT ;  /* 0xffffffe002037812 */ /* 0x000fe400078ec0ff */
[----:B------:R-:W-:-:S03]  /*02e0*/  ISETP.GT.AND P1, PT, R29, 0x7f, PT ;  /* 0x0000007f1d00780c */ /* 0x000fc60003f24270 */
[----:B------:R-:W-:-:S04]  /*02f0*/  IMAD.IADD R2, R10, 0x1, -R3 ;  /* 0x000000010a027824 */ /* 0x000fc800078e0a03 */
[----:B------:R-:W-:-:S06]  /*0300*/  IMAD.WIDE R22, R2, 0x8, R8 ;  /* 0x0000000802167825 */ /* 0x000fcc00078e0208 */
[----:B------:R-:W4:Y:S01]  /*0310*/  @P1 LDG.E.EL.64 R12, desc[UR4][R22.64] ;  /* 0x00000004160c1981 */ /* 0x000f22000c2e1b00 */
[----:B------:R-:W-:Y:S02]  /*0320*/  CS2R R8, SRZ ;  /* 0x0000000000087805 */ /* 0x000fe4000001ff00 */
[----:B------:R-:W-:-:S06]  /*0330*/  CS2R R10, SRZ ;  /* 0x00000000000a7805 */ /* 0x000fcc000001ff00 */
[----:B------:R-:W5:Y:S01]  /*0340*/  @P1 LDG.E.EL.128 R8, desc[UR4][R20.64] ;  /* 0x0000000414081981 */ /* 0x000f62000c2e1d00 */
[----:B------:R-:W-:-:S04]  /*0350*/  VIADD R33, R27, 0xffffff80 ;  /* 0xffffff801b217836 */ /* 0x000fc80000000000 */
[----:B------:R-:W-:Y:S01]  /*0360*/  IMAD.SHL.U32 R25, R33, 0x100, RZ ;  /* 0x0000010021197824 */ /* 0x000fe200078e00ff */
[----:B--2---:R-:W-:Y:S02]  /*0370*/  SEL R14, R19, RZ, P0 ;  /* 0x000000ff130e7207 */ /* 0x004fe40000000000 */
[----:B------:R-:W-:Y:S02]  /*0380*/  SEL R18, R18, RZ, P0 ;  /* 0x000000ff12127207 */ /* 0x000fe40000000000 */
[----:B------:R-:W-:-:S04]  /*0390*/  SHF.R.U32.HI R3, RZ, 0x1b, R14 ;  /* 0x0000001bff037819 */ /* 0x000fc8000001160e */
[----:B------:R-:W-:Y:S02]  /*03a0*/  LOP3.LUT R3, R3, 0x10, RZ, 0xc0, !PT ;  /* 0x0000001003037812 */ /* 0x000fe400078ec0ff */
[----:B---3--:R-:W-:Y:S02]  /*03b0*/  SEL R19, R5, RZ, P0 ;  /* 0x000000ff05137207 */ /* 0x008fe40000000000 */
[----:B------:R-:W-:Y:S01]  /*03c0*/  IADD3 R18, P2, R3, R18, RZ ;  /* 0x0000001203127210 */ /* 0x000fe20007f5e0ff */
[----:B------:R-:W-:Y:S01]  /*03d0*/  IMAD.HI R3, R0, 0x2aaaaaab, RZ ;  /* 0x2aaaaaab00037827 */ /* 0x000fe200078e02ff */
[----:B------:R-:W-:Y:S02]  /*03e0*/  SEL R16, R4, RZ, P0 ;  /* 0x000000ff04107207 */ /* 0x000fe40000000000 */
[----:B------:R-:W-:Y:S01]  /*03f0*/  SHF.R.U32.HI R5, RZ, 0x19, R19 ;  /* 0x00000019ff057819 */ /* 0x000fe20000011613 */
[----:B------:R-:W-:Y:S01]  /*0400*/  IMAD.X R31, RZ, RZ, R14, P2 ;  /* 0x000000ffff1f7224 */ /* 0x000fe200010e060e */
[----:B------:R-:W-:Y:S01]  /*0410*/  LEA R4, P2, R16, UR6, 0x2 ;  /* 0x0000000610047c11 */ /* 0x000fe2000f8410ff */
[----:B------:R-:W-:Y:S01]  /*0420*/  IMAD.SHL.U32 R30, R18, 0x40, RZ ;  /* 0x00000040121e7824 */ /* 0x000fe200078e00ff */
[----:B------:R-:W-:-:S02]  /*0430*/  LOP3.LUT R5, R5, 0x40, RZ, 0xc0, !PT ;  /* 0x0000004005057812 */ /* 0x000fc400078ec0ff */
[----:B------:R-:W-:Y:S02]  /*0440*/  SHF.R.U32.HI R14, RZ, 0x1f, R3 ;  /* 0x0000001fff0e7819 */ /* 0x000fe40000011603 */
[----:B------:R-:W-:Y:S02]  /*0450*/  LEA.HI.X R16, R16, UR7, R19, 0x2, P2 ;  /* 0x0000000710107c11 */ /* 0x000fe400090f1413 */
[----:B------:R-:W-:Y:S02]  /*0460*/  SHF.L.U64.HI R31, R18, 0x6, R31 ;  /* 0x00000006121f7819 */ /* 0x000fe4000001021f */
[----:B------:R-:W-:Y:S02]  /*0470*/  IADD3 R4, P2, P3, R30, R4, R5 ;  /* 0x000000041e047210 */ /* 0x000fe40007b5e005 */
[----:B------:R-:W-:Y:S02]  /*0480*/  SEL R19, R6, RZ, P0 ;  /* 0x000000ff06137207 */ /* 0x000fe40000000000 */
[----:B----4-:R-:W-:-:S02]  /*0490*/  SEL R13, R13, RZ, P1 ;  /* 0x000000ff0d0d7207 */ /* 0x010fc40000800000 */
[----:B------:R-:W-:Y:S02]  /*04a0*/  LEA.HI.SX32 R3, R3, R14, 0x10 ;  /* 0x0000000e03037211 */ /* 0x000fe400078f82ff */
[----:B------:R-:W-:Y:S02]  /*04b0*/  SEL R14, R7, RZ, P0 ;  /* 0x000000ff070e7207 */ /* 0x000fe40000000000 */
[----:B------:R-:W-:Y:S01]  /*04c0*/  IADD3.X R5, R31, R16, RZ, P2, P3 ;  /* 0x000000101f057210 */ /* 0x000fe200017e64ff */
[----:B------:R-:W-:Y:S01]  /*04d0*/  IMAD.U32 R18, R3, 0x10000, RZ ;  /* 0x0001000003127824 */ /* 0x000fe200078e00ff */
[----:B------:R-:W-:Y:S02]  /*04e0*/  LEA R40, P2, R19, UR6, 0x2 ;  /* 0x0000000613287c11 */ /* 0x000fe4000f8410ff */
[----:B------:R-:W-:Y:S01]  /*04f0*/  SHF.R.U32.HI R16, RZ, 0x1b, R13 ;  /* 0x0000001bff107819 */ /* 0x000fe2000001160d */
[----:B------:R-:W-:Y:S01]  /*0500*/  IMAD.WIDE R4, R25, 0x4, R4 ;  /* 0x0000000419047825 */ /* 0x000fe200078e0204 */
[----:B------:R-:W-:-:S02]  /*0510*/  SHF.R.U32.HI R41, RZ, 0x19, R14 ;  /* 0x00000019ff297819 */ /* 0x000fc4000001160e */
[----:B------:R-:W-:Y:S02]  /*0520*/  LEA.HI.X R14, R19, UR7, R14, 0x2, P2 ;  /* 0x00000007130e7c11 */ /* 0x000fe400090f140e */
[----:B------:R-:W-:Y:S01]  /*0530*/  SEL R12, R12, RZ, P1 ;  /* 0x000000ff0c0c7207 */ /* 0x000fe20000800000 */
[----:B------:R-:W-:Y:S01]  /*0540*/  IMAD.WIDE R6, R18, 0x4, R4 ;  /* 0x0000000412067825 */ /* 0x000fe200078e0204 */
[----:B------:R-:W-:Y:S02]  /*0550*/  LOP3.LUT R19, R16, 0x10, RZ, 0xc0, !PT ;  /* 0x0000001010137812 */ /* 0x000fe400078ec0ff */
[----:B------:R-:W-:Y:S01]  /*0560*/  LOP3.LUT R41, R41, 0x40, RZ, 0xc0, !PT ;  /* 0x0000004029297812 */ /* 0x000fe200078ec0ff */
[----:B------:R-:W-:Y:S01]  /*0570*/  IMAD.MOV.U32 R4, RZ, RZ, RZ ;  /* 0x000000ffff047224 */ /* 0x000fe200078e00ff */
[----:B------:R-:W-:Y:S02]  /*0580*/  IADD3 R12, P4, R19, R12, RZ ;  /* 0x0000000c130c7210 */ /* 0x000fe40007f9e0ff */
[----:B------:R-:W-:-:S02]  /*0590*/  IADD3 R40, P3, P2, R30, R40, R41 ;  /* 0x000000281e287210 */ /* 0x000fc40007a7e029 */
[----:B-----5:R-:W-:Y:S01]  /*05a0*/  SEL R5, R9, RZ, P1 ;  /* 0x000000ff09057207 */ /* 0x020fe20000800000 */
[----:B------:R-:W-:Y:S01]  /*05b0*/  IMAD.X R21, RZ, RZ, R13, P4 ;  /* 0x000000ffff157224 */ /* 0x000fe200020e060d */
[----:B------:R-:W-:Y:S01]  /*05c0*/  SEL R16, R8, RZ, P1 ;  /* 0x000000ff08107207 */ /* 0x000fe20000800000 */
[----:B------:R-:W-:Y:S01]  /*05d0*/  IMAD.SHL.U32 R20, R12, 0x40, RZ ;  /* 0x000000400c147824 */ /* 0x000fe200078e00ff */
[----:B------:R1:W2:Y:S01]  /*05e0*/  @P0 LDG.E.EL R4, desc[UR4][R6.64] ;  /* 0x0000000406040981 */ /* 0x0002a2000c2e1900 */
[----:B------:R-:W-:Y:S01]  /*05f0*/  IADD3.X R41, R31, R14, RZ, P3, P2 ;  /* 0x0000000e1f297210 */ /* 0x000fe20001fe44ff */
[----:B------:R-:W-:Y:S01]  /*0600*/  IMAD.HI R37, R26, 0x2aaaaaab, RZ ;  /* 0x2aaaaaab1a257827 */ /* 0x000fe200078e02ff */
[----:B------:R-:W-:Y:S02]  /*0610*/  SHF.L.U64.HI R21, R12, 0x6, R21 ;  /* 0x000000060c157819 */ /* 0x000fe40000010215 */
[----:B------:R-:W-:Y:S01]  /*0620*/  SHF.R.U32.HI R9, RZ, 0x19, R5 ;  /* 0x00000019ff097819 */ /* 0x000fe20000011605 */
[----:B------:R-:W-:Y:S01]  /*0630*/  VIADD R12, R0, 0x2 ;  /* 0x00000002000c7836 */ /* 0x000fe20000000000 */
[----:B------:R-:W-:Y:S01]  /*0640*/  LEA R8, P4, R16, UR6, 0x2 ;  /* 0x0000000610087c11 */ /* 0x000fe2000f8810ff */
[----:B------:R-:W-:Y:S01]  /*0650*/  IMAD.WIDE R40, R25, 0x4, R40 ;  /* 0x0000000419287825 */ /* 0x000fe200078e0228 */
[----:B------:R-:W-:-:S02]  /*0660*/  LOP3.LUT R9, R9, 0x40, RZ, 0xc0, !PT ;  /* 0x0000004009097812 */ /* 0x000fc400078ec0ff */
[----:B------:R-:W-:Y:S01]  /*0670*/  LEA.HI R15, R15, R12, RZ, 0x5 ;  /* 0x0000000c0f0f7211 */ /* 0x000fe200078f28ff */
[----:B-1----:R-:W-:Y:S01]  /*0680*/  VIADD R7, R29, 0xffffff80 ;  /* 0xffffff801d077836 */ /* 0x002fe20000000000 */
[----:B------:R-:W-:Y:S01]  /*0690*/  LEA.HI.X R16, R16, UR7, R5, 0x2, P4 ;  /* 0x0000000710107c11 */ /* 0x000fe2000a0f1405 */
[----:B------:R-:W-:Y:S01]  /*06a0*/  IMAD.MOV.U32 R5, RZ, RZ, RZ ;  /* 0x000000ffff057224 */ /* 0x000fe200078e00ff */
[----:B------:R-:W-:Y:S01]  /*06b0*/  LOP3.LUT R15, R15, 0xffffffe0, RZ, 0xc0, !PT ;  /* 0xffffffe00f0f7812 */ /* 0x000fe200078ec0ff */
[----:B------:R-:W-:Y:S01]  /*06c0*/  IMAD.SHL.U32 R23, R7, 0x100, RZ ;  /* 0x0000010007177824 */ /* 0x000fe200078e00ff */
[----:B------:R-:W-:Y:S01]  /*06d0*/  IADD3 R8, P4, P5, R20, R8, R9 ;  /* 0x0000000814087210 */ /* 0x000fe20007d9e009 */
[----:B------:R-:W-:Y:S01]  /*06e0*/  IMAD.WIDE R40, R18, 0x4, R40 ;  /* 0x0000000412287825 */ /* 0x000fe200078e0228 */
[----:B------:R-:W-:Y:S02]  /*06f0*/  SHF.R.U32.HI R6, RZ, 0x1f, R37 ;  /* 0x0000001fff067819 */ /* 0x000fe40000011625 */
[----:B------:R-:W-:Y:S01]  /*0700*/  IADD3.X R9, R21, R16, RZ, P4, P5 ;  /* 0x0000001015097210 */ /* 0x000fe200027ea4ff */
[----:B------:R-:W-:Y:S01]  /*0710*/  IMAD.IADD R35, R12, 0x1, -R15 ;  /* 0x000000010c237824 */ /* 0x000fe200078e0a0f */
[----:B------:R-:W-:-:S02]  /*0720*/  CS2R R12, SRZ ;  /* 0x00000000000c7805 */ /* 0x000fc4000001ff00 */
[----:B------:R-:W-:Y:S02]  /*0730*/  CS2R R14, SRZ ;  /* 0x00000000000e7805 */ /* 0x000fe4000001ff00 */
[----:B------:R-:W-:Y:S01]  /*0740*/  SEL R10, R10, RZ, P1 ;  /* 0x000000ff0a0a7207 */ /* 0x000fe20000800000 */
[----:B------:R-:W-:Y:S01]  /*0750*/  IMAD.WIDE R38, R35, 0x8, R38 ;  /* 0x0000000823267825 */ /* 0x000fe200078e0226 */
[----:B------:R-:W-:Y:S01]  /*0760*/  LEA.HI.SX32 R37, R37, R6, 0x10 ;  /* 0x0000000625257211 */ /* 0x000fe200078f82ff */
[----:B------:R-:W3:Y:S01]  /*0770*/  @P0 LDG.E.EL R5, desc[UR4][R40.64] ;  /* 0x0000000428050981 */ /* 0x000ee2000c2e1900 */
[----:B------:R-:W-:Y:S01]  /*0780*/  SEL R11, R11, RZ, P1 ;  /* 0x000000ff0b0b7207 */ /* 0x000fe20000800000 */
[----:B------:R-:W-:Y:S02]  /*0790*/  IMAD.WIDE R8, R23, 0x4, R8 ;  /* 0x0000000417087825 */ /* 0x000fe400078e0208 */
[----:B------:R-:W4:Y:S01]  /*07a0*/  @P0 LDG.E.EL.128 R12, desc[UR4][R38.64] ;  /* 0x00000004260c0981 */ /* 0x000f22000c2e1d00 */
[----:B------:R-:W-:Y:S01]  /*07b0*/  LEA R16, P2, R10, UR6, 0x2 ;  /* 0x000000060a107c11 */ /* 0x000fe2000f8410ff */
[----:B------:R-:W-:-:S02]  /*07c0*/  IMAD.U32 R28, R37, 0x10000, RZ ;  /* 0x00010000251c7824 */ /* 0x000fc400078e00ff */
[----:B------:R-:W-:Y:S01]  /*07d0*/  IMAD.MOV.U32 R6, RZ, RZ, RZ ;  /* 0x000000ffff067224 */ /* 0x000fe200078e00ff */
[----:B------:R-:W-:Y:S01]  /*07e0*/  LEA.HI.X R10, R10, UR7, R11, 0x2, P2 ;  /* 0x000000070a0a7c11 */ /* 0x000fe200090f140b */
[----:B------:R-:W-:Y:S01]  /*07f0*/  IMAD.WIDE R8, R28, 0x4, R8 ;  /* 0x000000041c087825 */ /* 0x000fe200078e0208 */
[----:B------:R-:W-:-:S04]  /*0800*/  SHF.R.U32.HI R11, RZ, 0x19, R11 ;  /* 0x00000019ff0b7819 */ /* 0x000fc8000001160b */
[----:B------:R-:W-:Y:S01]  /*0810*/  LOP3.LUT R11, R11, 0x40, RZ, 0xc0, !PT ;  /* 0x000000400b0b7812 */ /* 0x000fe200078ec0ff */
[----:B------:R1:W5:Y:S03]  /*0820*/  @P1 LDG.E.EL R6, desc[UR4][R8.64] ;  /* 0x0000000408061981 */ /* 0x000366000c2e1900 */
[----:B-1----:R-:W-:-:S04]  /*0830*/  IADD3 R8, P2, P3, R20, R16, R11 ;  /* 0x0000001014087210 */ /* 0x002fc80007b5e00b */
[----:B------:R-:W-:-:S03]  /*0840*/  IADD3.X R9, R21, R10, RZ, P2, P3 ;  /* 0x0000000a15097210 */ /* 0x000fc600017e64ff */
[----:B------:R-:W-:-:S04]  /*0850*/  IMAD.WIDE R8, R23, 0x4, R8 ;  /* 0x0000000417087825 */ /* 0x000fc800078e0208 */
[----:B------:R-:W-:Y:S02]  /*0860*/  IMAD.MOV.U32 R16, RZ, RZ, RZ ;  /* 0x000000ffff107224 */ /* 0x000fe400078e00ff */
[----:B------:R-:W-:-:S05]  /*0870*/  IMAD.WIDE R8, R28, 0x4, R8 ;  /* 0x000000041c087825 */ /* 0x000fca00078e0208 */
[----:B------:R1:W2:Y:S01]  /*0880*/  @P1 LDG.E.EL R16, desc[UR4][R8.64] ;  /* 0x0000000408101981 */ /* 0x0002a2000c2e1900 */
[----:B----4-:R-:W-:Y:S02]  /*0890*/  SEL R10, R12, RZ, P0 ;  /* 0x000000ff0c0a7207 */ /* 0x010fe40000000000 */
[----:B------:R-:W-:Y:S02]  /*08a0*/  SEL R11, R13, RZ, P0 ;  /* 0x000000ff0d0b7207 */ /* 0x000fe40000000000 */
[C---:B------:R-:W-:Y:S02]  /*08b0*/  LEA R13, P2, R10.reuse, UR6, 0x2 ;  /* 0x000000060a0d7c11 */ /* 0x040fe4000f8410ff */
[--C-:B------:R-:W-:Y:S02]  /*08c0*/  SHF.R.U32.HI R12, RZ, 0x19, R11.reuse ;  /* 0x00000019ff0c7819 */ /* 0x100fe4000001160b */
[----:B------:R-:W-:Y:S02]  /*08d0*/  LEA.HI.X R10, R10, UR7, R11, 0x2, P2 ;  /* 0x000000070a0a7c11 */ /* 0x000fe400090f140b */
[----:B------:R-:W-:-:S02]  /*08e0*/  SEL R11, R15, RZ, P0 ;  /* 0x000000ff0f0b7207 */ /* 0x000fc40000000000 */
[----:B------:R-:W-:Y:S02]  /*08f0*/  SEL R14, R14, RZ, P0 ;  /* 0x000000ff0e0e7207 */ /* 0x000fe40000000000 */
[----:B------:R-:W-:Y:S02]  /*0900*/  LOP3.LUT R12, R12, 0x40, RZ, 0xc0, !PT ;  /* 0x000000400c0c7812 */ /* 0x000fe400078ec0ff */
[----:B------:R-:W-:Y:S02]  /*0910*/  SHF.R.U32.HI R15, RZ, 0x19, R11 ;  /* 0x00000019ff0f7819 */ /* 0x000fe4000001160b */
[----:B-1----:R-:W-:Y:S02]  /*0920*/  LEA R8, P4, R14, UR6, 0x2 ;  /* 0x000000060e087c11 */ /* 0x002fe4000f8810ff */
[----:B------:R-:W-:Y:S02]  /*0930*/  IADD3 R12, P2, P3, R30, R13, R12 ;  /* 0x0000000d1e0c7210 */ /* 0x000fe40007b5e00c */
[----:B------:R-:W-:-:S02]  /*0940*/  LOP3.LUT R15, R15, 0x40, RZ, 0xc0, !PT ;  /* 0x000000400f0f7812 */ /* 0x000fc400078ec0ff */
[----:B------:R-:W-:Y:S02]  /*0950*/  LEA.HI.X R22, R14, UR7, R11, 0x2, P4 ;  /* 0x000000070e167c11 */ /* 0x000fe4000a0f140b */
[----:B------:R-:W-:Y:S02]  /*0960*/  IADD3 R14, P4, P5, R30, R8, R15 ;  /* 0x000000081e0e7210 */ /* 0x000fe40007d9e00f */
[----:B------:R-:W-:Y:S02]  /*0970*/  CS2R R8, SRZ ;  /* 0x0000000000087805 */ /* 0x000fe4000001ff00 */
[----:B------:R-:W-:Y:S02]  /*0980*/  IADD3.X R13, R31, R10, RZ, P2, P3 ;  /* 0x0000000a1f0d7210 */ /* 0x000fe400017e64ff */
[----:B------:R-:W-:-:S06]  /*0990*/  CS2R R10, SRZ ;  /* 0x00000000000a7805 */ /* 0x000fcc000001ff00 */
[----:B------:R-:W4:Y:S01]  /*09a0*/  @P1 LDG.E.EL.128 R8, desc[UR4][R38.64] ;  /* 0x0000000426081981 */ /* 0x000f22000c2e1d00 */
[----:B------:R-:W-:Y:S01]  /*09b0*/  IADD3.X R15, R31, R22, RZ, P4, P5 ;  /* 0x000000161f0f7210 */ /* 0x000fe200027ea4ff */
[----:B------:R-:W-:-:S04]  /*09c0*/  IMAD.WIDE R12, R25, 0x4, R12 ;  /* 0x00000004190c7825 */ /* 0x000fc800078e020c */
[----:B------:R-:W-:-:S04]  /*09d0*/  IMAD.WIDE R14, R25, 0x4, R14 ;  /* 0x00000004190e7825 */ /* 0x000fc800078e020e */
[----:B------:R-:W-:-:S04]  /*09e0*/  IMAD.WIDE R12, R18, 0x4, R12 ;  /* 0x00000004120c7825 */ /* 0x000fc800078e020c */
[----:B------:R-:W-:Y:S01]  /*09f0*/  IMAD.WIDE R14, R18, 0x4, R14 ;  /* 0x00000004120e7825 */ /* 0x000fe200078e020e */
[----:B------:R-:W-:-:S06]  /*0a00*/  CS2R R18, SRZ ;  /* 0x0000000000127805 */ /* 0x000fcc000001ff00 */
[----:B------:R-:W2:Y:S04]  /*0a10*/  @P0 LDG.E.EL R19, desc[UR4][R12.64] ;  /* 0x000000040c130981 */ /* 0x000ea8000c2e1900 */
[----:B------:R1:W2:Y:S02]  /*0a20*/  @P0 LDG.E.EL R18, desc[UR4][R14.64] ;  /* 0x000000040e120981 */ /* 0x0002a4000c2e1900 */
[----:B01----:R-:W0:Y:S01]  /*0a30*/  LDC.64 R14, c[0x0][0x238] ;  /* 0x00008e00ff0e7b82 */ /* 0x003e220000000a00 */
[----:B----4-:R-:W-:Y:S02]  /*0a40*/  SEL R41, R9, RZ, P1 ;  /* 0x000000ff09297207 */ /* 0x010fe40000800000 */
[----:B------:R-:W-:Y:S02]  /*0a50*/  SEL R22, R8, RZ, P1 ;  /* 0x000000ff08167207 */ /* 0x000fe40000800000 */
[----:B------:R-:W-:-:S02]  /*0a60*/  SHF.R.U32.HI R9, RZ, 0x19, R41 ;  /* 0x00000019ff097819 */ /* 0x000fc40000011629 */
[C---:B------:R-:W-:Y:S02]  /*0a70*/  LEA R8, P2, R22.reuse, UR6, 0x2 ;  /* 0x0000000616087c11 */ /* 0x040fe4000f8410ff */
[----:B------:R-:W-:Y:S02]  /*0a80*/  LOP3.LUT R9, R9, 0x40, RZ, 0xc0, !PT ;  /* 0x0000004009097812 */ /* 0x000fe400078ec0ff */
[----:B------:R-:W-:Y:S02]  /*0a90*/  LEA.HI.X R22, R22, UR7, R41, 0x2, P2 ;  /* 0x0000000716167c11 */ /* 0x000fe400090f1429 */
[----:B------:R-:W-:Y:S02]  /*0aa0*/  SEL R13, R11, RZ, P1 ;  /* 0x000000ff0b0d7207 */ /* 0x000fe40000800000 */
[----:B------:R-:W-:Y:S02]  /*0ab0*/  IADD3 R8, P2, P3, R20, R8, R9 ;  /* 0x0000000814087210 */ /* 0x000fe40007b5e009 */
[----:B------:R-:W-:-:S02]  /*0ac0*/  SEL R12, R10, RZ, P1 ;  /* 0x000000ff0a0c7207 */ /* 0x000fc40000800000 */
[----:B------:R-:W-:Y:S02]  /*0ad0*/  SHF.R.U32.HI R11, RZ, 0x19, R13 ;  /* 0x00000019ff0b7819 */ /* 0x000fe4000001160d */
[----:B------:R-:W-:Y:S02]  /*0ae0*/  IADD3.X R9, R21, R22, RZ, P2, P3 ;  /* 0x0000001615097210 */ /* 0x000fe400017e64ff */
[C---:B------:R-:W-:Y:S02]  /*0af0*/  LEA R10, P2, R12.reuse, UR6, 0x2 ;  /* 0x000000060c0a7c11 */ /* 0x040fe4000f8410ff */
[----:B------:R-:W-:Y:S01]  /*0b00*/  LOP3.LUT R11, R11, 0x40, RZ, 0xc0, !PT ;  /* 0x000000400b0b7812 */ /* 0x000fe200078ec0ff */
[----:B------:R-:W-:Y:S01]  /*0b10*/  IMAD.WIDE R8, R23, 0x4, R8 ;  /* 0x0000000417087825 */ /* 0x000fe200078e0208 */
[----:B------:R-:W-:Y:S02]  /*0b20*/  LEA.HI.X R12, R12, UR7, R13, 0x2, P2 ;  /* 0x000000070c0c7c11 */ /* 0x000fe400090f140d */
[----:B------:R-:W-:Y:S01]  /*0b30*/  IADD3 R10, P2, P3, R20, R10, R11 ;  /* 0x0000000a140a7210 */ /* 0x000fe20007b5e00b */
[----:B------:R-:W-:-:S02]  /*0b40*/  IMAD.MOV.U32 R22, RZ, RZ, RZ ;  /* 0x000000ffff167224 */ /* 0x000fc400078e00ff */
[----:B------:R-:W-:Y:S01]  /*0b50*/  IMAD.WIDE R8, R28, 0x4, R8 ;  /* 0x000000041c087825 */ /* 0x000fe200078e0208 */
[----:B------:R-:W-:-:S04]  /*0b60*/  IADD3.X R11, R21, R12, RZ, P2, P3 ;  /* 0x0000000c150b7210 */ /* 0x000fc800017e64ff */
[----:B------:R1:W4:Y:S01]  /*0b70*/  @P1 LDG.E.EL R22, desc[UR4][R8.64] ;  /* 0x0000000408161981 */ /* 0x000322000c2e1900 */
[----:B------:R-:W-:Y:S01]  /*0b80*/  IMAD.WIDE R10, R23, 0x4, R10 ;  /* 0x00000004170a7825 */ /* 0x000fe200078e020a */
[----:B-1----:R-:W-:-:S03]  /*0b90*/  LOP3.LUT R9, R24, 0xfffffc00, RZ, 0xc0, !PT ;  /* 0xfffffc0018097812 */ /* 0x002fc600078ec0ff */
[----:B------:R-:W-:-:S04]  /*0ba0*/  IMAD.WIDE R12, R28, 0x4, R10 ;  /* 0x000000041c0c7825 */ /* 0x000fc800078e020a */
[----:B------:R-:W-:Y:S02]  /*0bb0*/  IMAD.IADD R8, R26, 0x1, -R9 ;  /* 0x000000011a087824 */ /* 0x000fe400078e0a09 */
[C---:B------:R-:W-:Y:S01]  /*0bc0*/  IMAD R28, R37.reuse, -0x60000, R26 ;  /* 0xfffa0000251c7824 */ /* 0x040fe200078e021a */
[----:B------:R-:W-:Y:S01]  /*0bd0*/  CS2R R10, SRZ ;  /* 0x00000000000a7805 */ /* 0x000fe2000001ff00 */
[C---:B------:R-:W-:Y:S01]  /*0be0*/  IMAD R26, R37.reuse, 0x40000, R8 ;  /* 0x00040000251a7824 */ /* 0x040fe200078e0208 */
[----:B------:R-:W-:Y:S01]  /*0bf0*/  CS2R R8, SRZ ;  /* 0x0000000000087805 */ /* 0x000fe2000001ff00 */
[----:B------:R-:W-:Y:S02]  /*0c00*/  IMAD R28, R37, 0x20000, R28 ;  /* 0x00020000251c7824 */ /* 0x000fe400078e021c */
[----:B0-----:R-:W-:-:S05]  /*0c10*/  IMAD.WIDE R36, R34, 0x8, R14 ;  /* 0x0000000822247825 */ /* 0x001fca00078e020e */
[----:B------:R-:W2:Y:S01]  /*0c20*/  @P0 LDG.E.EL.128 R8, desc[UR4][R36.64] ;  /* 0x0000000424080981 */ /* 0x000ea2000c2e1d00 */
[----:B------:R-:W-:-:S05]  /*0c30*/  LOP3.LUT R39, R32, 0xfffffc00, RZ, 0xc0, !PT ;  /* 0xfffffc0020277812 */ /* 0x000fca00078ec0ff */
[----:B------:R-:W-:Y:S02]  /*0c40*/  IMAD.IADD R32, R0, 0x1, -R39 ;  /* 0x0000000100207824 */ /* 0x000fe400078e0a27 */
[----:B------:R-:W-:Y:S02]  /*0c50*/  IMAD.MOV.U32 R24, RZ, RZ, RZ ;  /* 0x000000ffff187224 */ /* 0x000fe400078e00ff */
[----:B------:R-:W-:Y:S01]  /*0c60*/  IMAD R32, R3, 0x40000, R32 ;  /* 0x0004000003207824 */ /* 0x000fe200078e0220 */
[----:B------:R-:W-:-:S03]  /*0c70*/  ISETP.GE.AND P2, PT, R27, 0x80, PT ;  /* 0x000000801b00780c */ /* 0x000fc60003f46270 */
[----:B------:R-:W-:Y:S01]  /*0c80*/  IMAD R27, R33, 0x400, R32 ;  /* 0x00000400211b7824 */ /* 0x000fe200078e0220 */
[----:B------:R0:W3:Y:S02]  /*0c90*/  @P1 LDG.E.EL R24, desc[UR4][R12.64] ;  /* 0x000000040c181981 */ /* 0x0000e4000c2e1900 */
[----:B0-----:R-:W-:Y:S01]  /*0ca0*/  IMAD.HI R13, R0, 0x2aaaaaab, RZ ;  /* 0x2aaaaaab000d7827 */ /* 0x001fe200078e02ff */
[----:B--2---:R-:W-:Y:S02]  /*0cb0*/  SEL R33, R9, RZ, P0 ;  /* 0x000000ff09217207 */ /* 0x004fe40000000000 */
[----:B------:R-:W-:Y:S02]  /*0cc0*/  SEL R12, R8, RZ, P0 ;  /* 0x000000ff080c7207 */ /* 0x000fe40000000000 */
[----:B------:R-:W-:Y:S02]  /*0cd0*/  SHF.R.U32.HI R9, RZ, 0x19, R33 ;  /* 0x00000019ff097819 */ /* 0x000fe40000011621 */
[----:B------:R-:W-:-:S02]  /*0ce0*/  LEA R8, P3, R12, UR6, 0x2 ;  /* 0x000000060c087c11 */ /* 0x000fc4000f8610ff */
[----:B------:R-:W-:Y:S02]  /*0cf0*/  LOP3.LUT R9, R9, 0x40, RZ, 0xc0, !PT ;  /* 0x0000004009097812 */ /* 0x000fe400078ec0ff */
[----:B------:R-:W-:Y:S02]  /*0d00*/  LEA.HI.X R12, R12, UR7, R33, 0x2, P3 ;  /* 0x000000070c0c7c11 */ /* 0x000fe400098f1421 */
[----:B------:R-:W-:-:S04]  /*0d10*/  IADD3 R8, P3, P4, R30, R8, R9 ;  /* 0x000000081e087210 */ /* 0x000fc80007c7e009 */
[----:B------:R-:W-:Y:S02]  /*0d20*/  IADD3.X R9, R31, R12, RZ, P3, P4 ;  /* 0x0000000c1f097210 */ /* 0x000fe40001fe84ff */
[----:B------:R-:W-:-:S04]  /*0d30*/  SHF.R.U32.HI R12, RZ, 0x1f, R13 ;  /* 0x0000001fff0c7819 */ /* 0x000fc8000001160d */
[----:B------:R-:W-:Y:S02]  /*0d40*/  LEA.HI.SX32 R12, R13, R12, 0x10 ;  /* 0x0000000c0d0c7211 */ /* 0x000fe400078f82ff */
[----:B------:R-:W-:Y:S02]  /*0d50*/  SEL R13, R11, RZ, P0 ;  /* 0x000000ff0b0d7207 */ /* 0x000fe40000000000 */
[----:B------:R-:W-:Y:S02]  /*0d60*/  SEL R34, R10, RZ, P0 ;  /* 0x000000ff0a227207 */ /* 0x000fe40000000000 */
[----:B------:R-:W-:Y:S02]  /*0d70*/  SHF.R.U32.HI R11, RZ, 0x19, R13 ;  /* 0x00000019ff0b7819 */ /* 0x000fe4000001160d */
[----:B------:R-:W-:Y:S02]  /*0d80*/  LEA R10, P3, R34, UR6, 0x2 ;  /* 0x00000006220a7c11 */ /* 0x000fe4000f8610ff */
[----:B------:R-:W-:-:S02]  /*0d90*/  LOP3.LUT R11, R11, 0x40, RZ, 0xc0, !PT ;  /* 0x000000400b0b7812 */ /* 0x000fc400078ec0ff */
[----:B------:R-:W-:Y:S02]  /*0da0*/  LEA.HI.X R34, R34, UR7, R13, 0x2, P3 ;  /* 0x0000000722227c11 */ /* 0x000fe400098f140d */
[----:B------:R-:W-:Y:S01]  /*0db0*/  IADD3 R10, P3, P4, R30, R10, R11 ;  /* 0x0000000a1e0a7210 */ /* 0x000fe20007c7e00b */
[----:B------:R-:W-:-:S03]  /*0dc0*/  IMAD.WIDE R8, R25, 0x4, R8 ;  /* 0x0000000419087825 */ /* 0x000fc600078e0208 */
[----:B------:R-:W-:Y:S01]  /*0dd0*/  IADD3.X R11, R31, R34, RZ, P3, P4 ;  /* 0x000000221f0b7210 */ /* 0x000fe20001fe84ff */
[----:B------:R-:W-:Y:S01]  /*0de0*/  IMAD.U32 R12, R12, 0x10000, RZ ;  /* 0x000100000c0c7824 */ /* 0x000fe200078e00ff */
[----:B------:R-:W-:Y:S01]  /*0df0*/  CS2R R32, SRZ ;  /* 0x0000000000207805 */ /* 0x000fe2000001ff00 */
[----:B------:R-:W-:-:S04]  /*0e00*/  IMAD.WIDE R10, R25, 0x4, R10 ;  /* 0x00000004190a7825 */ /* 0x000fc800078e020a */
[----:B------:R-:W-:-:S04]  /*0e10*/  IMAD.WIDE R8, R12, 0x4, R8 ;  /* 0x000000040c087825 */ /* 0x000fc800078e0208 */
[----:B------:R-:W-:Y:S01]  /*0e20*/  IMAD.WIDE R38, R12, 0x4, R10 ;  /* 0x000000040c267825 */ /* 0x000fe200078e020a */
[----:B------:R0:W2:Y:S01]  /*0e30*/  @P0 LDG.E.EL R32, desc[UR4][R8.64] ;  /* 0x0000000408200981 */ /* 0x0000a2000c2e1900 */
[----:B------:R-:W-:Y:S02]  /*0e40*/  CS2R R10, SRZ ;  /* 0x00000000000a7805 */ /* 0x000fe4000001ff00 */
[----:B------:R-:W-:Y:S01]  /*0e50*/  IMAD.WIDE R34, R35, 0x8, R14 ;  /* 0x0000000823227825 */ /* 0x000fe200078e020e */
[----:B------:R-:W2:Y:S01]  /*0e60*/  @P0 LDG.E.EL R33, desc[UR4][R38.64] ;  /* 0x0000000426210981 */ /* 0x000ea2000c2e1900 */
[----:B0-----:R-:W-:-:S06]  /*0e70*/  CS2R R8, SRZ ;  /* 0x0000000000087805 */ /* 0x001fcc000001ff00 */
[----:B------:R-:W2:Y:S02]  /*0e80*/  @P0 LDG.E.EL.128 R8, desc[UR4][R34.64] ;  /* 0x0000000422080981 */ /* 0x000ea4000c2e1d00 */
[----:B--2---:R-:W-:Y:S02]  /*0e90*/  SEL R14, R8, RZ, P0 ;  /* 0x000000ff080e7207 */ /* 0x004fe40000000000 */
[----:B------:R-:W-:Y:S02]  /*0ea0*/  SEL R9, R9, RZ, P0 ;  /* 0x000000ff09097207 */ /* 0x000fe40000000000 */
[----:B------:R-:W-:-:S04]  /*0eb0*/  LEA R8, P4, R14, UR6, 0x2 ;  /* 0x000000060e087c11 */ /* 0x000fc8000f8810ff */
[--C-:B------:R-:W-:Y:S02]  /*0ec0*/  LEA.HI.X R14, R14, UR7, R9.reuse, 0x2, P4 ;  /* 0x000000070e0e7c11 */ /* 0x100fe4000a0f1409 */
[----:B------:R-:W-:Y:S02]  /*0ed0*/  SHF.R.U32.HI R9, RZ, 0x19, R9 ;  /* 0x00000019ff097819 */ /* 0x000fe40000011609 */
[----:B------:R-:W-:Y:S02]  /*0ee0*/  SEL R10, R10, RZ, P0 ;  /* 0x000000ff0a0a7207 */ /* 0x000fe40000000000 */
[----:B------:R-:W-:Y:S02]  /*0ef0*/  LOP3.LUT R9, R9, 0x40, RZ, 0xc0, !PT ;  /* 0x0000004009097812 */ /* 0x000fe400078ec0ff */
[----:B------:R-:W-:Y:S02]  /*0f00*/  SEL R13, R11, RZ, P0 ;  /* 0x000000ff0b0d7207 */ /* 0x000fe40000000000 */
[----:B------:R-:W-:-:S02]  /*0f10*/  LEA R11, P6, R10, UR6, 0x2 ;  /* 0x000000060a0b7c11 */ /* 0x000fc4000f8c10ff */
[----:B------:R-:W-:Y:S02]  /*0f20*/  IADD3 R8, P4, P5, R30, R8, R9 ;  /* 0x000000081e087210 */ /* 0x000fe40007d9e009 */
[--C-:B------:R-:W-:Y:S02]  /*0f30*/  LEA.HI.X R10, R10, UR7, R13.reuse, 0x2, P6 ;  /* 0x000000070a0a7c11 */ /* 0x100fe4000b0f140d */
[----:B------:R-:W-:Y:S02]  /*0f40*/  SHF.R.U32.HI R13, RZ, 0x19, R13 ;  /* 0x00000019ff0d7819 */ /* 0x000fe4000001160d */
[----:B------:R-:W-:Y:S02]  /*0f50*/  IADD3.X R9, R31, R14, RZ, P4, P5 ;  /* 0x0000000e1f097210 */ /* 0x000fe400027ea4ff */
[----:B------:R-:W-:Y:S01]  /*0f60*/  LOP3.LUT R13, R13, 0x40, RZ, 0xc0, !PT ;  /* 0x000000400d0d7812 */ /* 0x000fe200078ec0ff */
[----:B------:R-:W-:-:S03]  /*0f70*/  IMAD.WIDE R8, R25, 0x4, R8 ;  /* 0x0000000419087825 */ /* 0x000fc600078e0208 */
[----:B------:R-:W-:-:S04]  /*0f80*/  IADD3 R30, P4, P5, R30, R11, R13 ;  /* 0x0000000b1e1e7210 */ /* 0x000fc80007d9e00d */
[----:B------:R-:W-:Y:S01]  /*0f90*/  IADD3.X R31, R31, R10, RZ, P4, P5 ;  /* 0x0000000a1f1f7210 */ /* 0x000fe200027ea4ff */
[----:B------:R-:W-:Y:S01]  /*0fa0*/  IMAD.WIDE R14, R12, 0x4, R8 ;  /* 0x000000040c0e7825 */ /* 0x000fe200078e0208 */
[----:B------:R-:W-:Y:S02]  /*0fb0*/  CS2R R8, SRZ ;  /* 0x0000000000087805 */ /* 0x000fe4000001ff00 */
[----:B------:R-:W-:-:S06]  /*0fc0*/  CS2R R10, SRZ ;  /* 0x00000000000a7805 */ /* 0x000fcc000001ff00 */
[----:B------:R0:W2:Y:S01]  /*0fd0*/  @P1 LDG.E.EL.128 R8, desc[UR4][R36.64] ;  /* 0x0000000424081981 */ /* 0x0000a2000c2e1d00 */
[----:B------:R-:W-:Y:S01]  /*0fe0*/  ISETP.GE.AND P3, PT, R29, 0x80, PT ;  /* 0x000000801d00780c */ /* 0x000fe20003f66270 */
[----:B------:R-:W-:-:S06]  /*0ff0*/  IMAD.MOV.U32 R29, RZ, RZ, RZ ;  /* 0x000000ffff1d7224 */ /* 0x000fcc00078e00ff */
[----:B------:R1:W3:Y:S01]  /*1000*/  @P0 LDG.E.EL R29, desc[UR4][R14.64] ;  /* 0x000000040e1d0981 */ /* 0x0002e2000c2e1900 */
[----:B0-----:R-:W-:-:S04]  /*1010*/  IMAD.WIDE R36, R25, 0x4, R30 ;  /* 0x0000000419247825 */ /* 0x001fc800078e021e */
[----:B------:R-:W-:Y:S01]  /*1020*/  IMAD.WIDE R36, R12, 0x4, R36 ;  /* 0x000000040c247825 */ /* 0x000fe200078e0224 */
[----:B--2---:R-:W-:Y:S02]  /*1030*/  SEL R38, R8, RZ, P1 ;  /* 0x000000ff08267207 */ /* 0x004fe40000800000 */
[----:B------:R-:W-:Y:S02]  /*1040*/  SEL R13, R9, RZ, P1 ;  /* 0x000000ff090d7207 */ /* 0x000fe40000800000 */
[C---:B------:R-:W-:Y:S02]  /*1050*/  LEA R9, P4, R38.reuse, UR6, 0x2 ;  /* 0x0000000626097c11 */ /* 0x040fe4000f8810ff */
[--C-:B------:R-:W-:Y:S02]  /*1060*/  SHF.R.U32.HI R8, RZ, 0x19, R13.reuse ;  /* 0x00000019ff087819 */ /* 0x100fe4000001160d */
[----:B------:R-:W-:Y:S01]  /*1070*/  LEA.HI.X R38, R38, UR7, R13, 0x2, P4 ;  /* 0x0000000726267c11 */ /* 0x000fe2000a0f140d */
[----:B------:R-:W-:-:S04]  /*1080*/  VIADD R13, R0, 0x200 ;  /* 0x00000200000d7836 */ /* 0x000fc80000000000 */
[----:B------:R-:W-:-:S05]  /*1090*/  IMAD.HI R13, R13, 0x2aaaaaab, RZ ;  /* 0x2aaaaaab0d0d7827 */ /* 0x000fca00078e02ff */
[----:B-1----:R-:W-:-:S04]  /*10a0*/  SHF.R.U32.HI R14, RZ, 0x1f, R13 ;  /* 0x0000001fff0e7819 */ /* 0x002fc8000001160d */
[----:B------:R-:W-:Y:S02]  /*10b0*/  LEA.HI.SX32 R14, R13, R14, 0x10 ;  /* 0x0000000e0d0e7211 */ /* 0x000fe400078f82ff */
[----:B------:R-:W-:-:S03]  /*10c0*/  CS2R R12, SRZ ;  /* 0x00000000000c7805 */ /* 0x000fc6000001ff00 */
[----:B------:R-:W-:Y:S01]  /*10d0*/  IMAD.U32 R31, R14, 0x10000, RZ ;  /* 0x000100000e1f7824 */ /* 0x000fe200078e00ff */
[----:B------:R-:W-:-:S06]  /*10e0*/  CS2R R14, SRZ ;  /* 0x00000000000e7805 */ /* 0x000fcc000001ff00 */
[----:B------:R-:W2:Y:S01]  /*10f0*/  @P1 LDG.E.EL.128 R12, desc[UR4][R34.64] ;  /* 0x00000004220c1981 */ /* 0x000ea2000c2e1d00 */
[----:B------:R-:W-:-:S04]  /*1100*/  LOP3.LUT R8, R8, 0x40, RZ, 0xc0, !PT ;  /* 0x0000004008087812 */ /* 0x000fc800078ec0ff */
[----:B------:R-:W-:-:S04]  /*1110*/  IADD3 R8, P4, P5, R20, R9, R8 ;  /* 0x0000000914087210 */ /* 0x000fc80007d9e008 */
[----:B------:R-:W-:Y:S02]  /*1120*/  IADD3.X R9, R21, R38, RZ, P4, P5 ;  /* 0x0000002615097210 */ /* 0x000fe400027ea4ff */
[----:B------:R-:W-:Y:S02]  /*1130*/  SEL R38, R10, RZ, P1 ;  /* 0x000000ff0a267207 */ /* 0x000fe40000800000 */
[----:B------:R-:W-:Y:S01]  /*1140*/  SEL R11, R11, RZ, P1 ;  /* 0x000000ff0b0b7207 */ /* 0x000fe20000800000 */
[----:B------:R-:W-:Y:S01]  /*1150*/  IMAD.WIDE R8, R23, 0x4, R8 ;  /* 0x0000000417087825 */ /* 0x000fe200078e0208 */
[----:B------:R-:W-:-:S03]  /*1160*/  LEA R10, P4, R38, UR6, 0x2 ;  /* 0x00000006260a7c11 */ /* 0x000fc6000f8810ff */
[----:B------:R-:W-:Y:S01]  /*1170*/  IMAD.MOV.U32 R25, RZ, RZ, RZ ;  /* 0x000000ffff197224 */ /* 0x000fe200078e00ff */
[----:B------:R-:W-:Y:S01]  /*1180*/  LEA.HI.X R38, R38, UR7, R11, 0x2, P4 ;  /* 0x0000000726267c11 */ /* 0x000fe2000a0f140b */
[----:B------:R-:W-:Y:S01]  /*1190*/  IMAD.WIDE R8, R31, 0x4, R8 ;  /* 0x000000041f087825 */ /* 0x000fe200078e0208 */
[----:B------:R-:W-:-:S04]  /*11a0*/  SHF.R.U32.HI R11, RZ, 0x19, R11 ;  /* 0x00000019ff0b7819 */ /* 0x000fc8000001160b */
[----:B------:R-:W-:Y:S01]  /*11b0*/  LOP3.LUT R11, R11, 0x40, RZ, 0xc0, !PT ;  /* 0x000000400b0b7812 */ /* 0x000fe200078ec0ff */
[----:B------:R-:W3:Y:S03]  /*11c0*/  @P1 LDG.E.EL R25, desc[UR4][R8.64] ;  /* 0x0000000408191981 */ /* 0x000ee6000c2e1900 */
[----:B------:R-:W-:Y:S01]  /*11d0*/  IADD3 R10, P4, P5, R20, R10, R11 ;  /* 0x0000000a140a7210 */ /* 0x000fe20007d9e00b */
[----:B------:R-:W-:-:S06]  /*11e0*/  IMAD.MOV.U32 R30, RZ, RZ, RZ ;  /* 0x000000ffff1e7224 */ /* 0x000fcc00078e00ff */
[----:B------:R0:W3:Y:S02]  /*11f0*/  @P0 LDG.E.EL R30, desc[UR4][R36.64] ;  /* 0x00000004241e0981 */ /* 0x0000e4000c2e1900 */
[----:B0-----:R-:W0:Y:S01]  /*1200*/  LDC.64 R36, c[0x0][0x240] ;  /* 0x00009000ff247b82 */ /* 0x001e220000000a00 */
[----:B------:R-:W-:Y:S02]  /*1210*/  LEA.HI R17, R17, R17, RZ, 0x5 ;  /* 0x0000001111117211 */ /* 0x000fe400078f28ff */
[----:B--2---:R-:W-:Y:S02]  /*1220*/  SEL R8, R13, RZ, P1 ;  /* 0x000000ff0d087207 */ /* 0x004fe40000800000 */
[----:B------:R-:W-:Y:S02]  /*1230*/  SEL R11, R12, RZ, P1 ;  /* 0x000000ff0c0b7207 */ /* 0x000fe40000800000 */
[----:B------:R-:W-:Y:S02]  /*1240*/  SHF.R.U32.HI R9, RZ, 0x19, R8 ;  /* 0x00000019ff097819 */ /* 0x000fe40000011608 */
[----:B------:R-:W-:-:S02]  /*1250*/  LEA R13, P6, R11, UR6, 0x2 ;  /* 0x000000060b0d7c11 */ /* 0x000fc4000f8c10ff */
[----:B------:R-:W-:Y:S02]  /*1260*/  LOP3.LUT R9, R9, 0x40, RZ, 0xc0, !PT ;  /* 0x0000004009097812 */ /* 0x000fe400078ec0ff */
[----:B------:R-:W-:Y:S02]  /*1270*/  SEL R12, R14, RZ, P1 ;  /* 0x000000ff0e0c7207 */ /* 0x000fe40000800000 */
[----:B------:R-:W-:Y:S02]  /*1280*/  SEL R15, R15, RZ, P1 ;  /* 0x000000ff0f0f7207 */ /* 0x000fe40000800000 */
[----:B------:R-:W-:Y:S02]  /*1290*/  LEA.HI.X R14, R11, UR7, R8, 0x2, P6 ;  /* 0x000000070b0e7c11 */ /* 0x000fe4000b0f1408 */
[----:B------:R-:W-:Y:S02]  /*12a0*/  IADD3.X R11, R21, R38, RZ, P4, P5 ;  /* 0x00000026150b7210 */ /* 0x000fe400027ea4ff */
[----:B------:R-:W-:-:S02]  /*12b0*/  IADD3 R8, P5, P6, R20, R13, R9 ;  /* 0x0000000d14087210 */ /* 0x000fc40007ebe009 */
[----:B------:R-:W-:Y:S02]  /*12c0*/  SHF.R.U32.HI R13, RZ, 0x19, R15 ;  /* 0x00000019ff0d7819 */ /* 0x000fe4000001160f */
[----:B------:R-:W-:Y:S02]  /*12d0*/  LEA R34, P4, R12, UR6, 0x2 ;  /* 0x000000060c227c11 */ /* 0x000fe4000f8810ff */
[----:B------:R-:W-:Y:S02]  /*12e0*/  LOP3.LUT R13, R13, 0x40, RZ, 0xc0, !PT ;  /* 0x000000400d0d7812 */ /* 0x000fe400078ec0ff */
[----:B------:R-:W-:Y:S02]  /*12f0*/  IADD3.X R9, R21, R14, RZ, P5, P6 ;  /* 0x0000000e15097210 */ /* 0x000fe40002fec4ff */
[----:B------:R-:W-:Y:S02]  /*1300*/  IADD3 R20, P5, P6, R20, R34, R13 ;  /* 0x0000002214147210 */ /* 0x000fe40007ebe00d */
[----:B------:R-:W-:Y:S01]  /*1310*/  SHF.R.S32.HI R13, RZ, 0x1f, R0 ;  /* 0x0000001fff0d7819 */ /* 0x000fe20000011400 */
[----:B------:R-:W-:-:S03]  /*1320*/  IMAD.WIDE R10, R23, 0x4, R10 ;  /* 0x00000004170a7825 */ /* 0x000fc600078e020a */
[----:B------:R-:W-:Y:S02]  /*1330*/  LEA.HI R14, R13, R0, RZ, 0x5 ;  /* 0x000000000d0e7211 */ /* 0x000fe400078f28ff */
[----:B------:R-:W-:Y:S01]  /*1340*/  LEA.HI.X R12, R12, UR7, R15, 0x2, P4 ;  /* 0x000000070c0c7c11 */ /* 0x000fe2000a0f140f */
[----:B------:R-:W-:Y:S01]  /*1350*/  IMAD.WIDE R8, R23, 0x4, R8 ;  /* 0x0000000417087825 */ /* 0x000fe200078e0208 */
[----:B------:R-:W-:Y:S02]  /*1360*/  LOP3.LUT R15, R14, 0xffffffe0, RZ, 0xc0, !PT ;  /* 0xffffffe00e0f7812 */ /* 0x000fe400078ec0ff */
[----:B------:R-:W-:Y:S01]  /*1370*/  CS2R R34, SRZ ;  /* 0x0000000000227805 */ /* 0x000fe2000001ff00 */
[----:B------:R-:W-:Y:S01]  /*1380*/  IMAD.WIDE R10, R31, 0x4, R10 ;  /* 0x000000041f0a7825 */ /* 0x000fe200078e020a */
[----:B------:R-:W-:-:S03]  /*1390*/  IADD3.X R21, R21, R12, RZ, P5, P6 ;  /* 0x0000000c15157210 */ /* 0x000fc60002fec4ff */
[----:B------:R-:W-:Y:S01]  /*13a0*/  IMAD.IADD R15, R0, 0x1, -R15 ;  /* 0x00000001000f7824 */ /* 0x000fe200078e0a0f */
[----:B------:R1:W2:Y:S01]  /*13b0*/  @P1 LDG.E.EL R35, desc[UR4][R10.64] ;  /* 0x000000040a231981 */ /* 0x0002a2000c2e1900 */
[----:B------:R-:W-:Y:S01]  /*13c0*/  IMAD.WIDE R12, R31, 0x4, R8 ;  /* 0x000000041f0c7825 */ /* 0x000fe200078e0208 */
[----:B------:R-:W-:-:S03]  /*13d0*/  CS2R R8, SRZ ;  /* 0x0000000000087805 */ /* 0x000fc6000001ff00 */
[----:B0-----:R-:W-:Y:S01]  /*13e0*/  IMAD.WIDE R36, R15, 0x4, R36 ;  /* 0x000000040f247825 */ /* 0x001fe200078e0224 */
[----:B------:R0:W2:Y:S01]  /*13f0*/  @P1 LDG.E.EL R34, desc[UR4][R12.64] ;  /* 0x000000040c221981 */ /* 0x0000a2000c2e1900 */
[----:B-1----:R-:W-:-:S06]  /*1400*/  CS2R R10, SRZ ;  /* 0x00000000000a7805 */ /* 0x002fcc000001ff00 */
[----:B------:R-:W2:Y:S01]  /*1410*/  @P0 LDG.E.EL.128 R8, desc[UR4][R36.64] ;  /* 0x0000000424080981 */ /* 0x000ea2000c2e1d00 */
[----:B------:R-:W-:-:S04]  /*1420*/  IMAD.WIDE R20, R23, 0x4, R20 ;  /* 0x0000000417147825 */ /* 0x000fc800078e0214 */
[----:B------:R-:W-:Y:S01]  /*1430*/  IMAD.WIDE R38, R31, 0x4, R20 ;  /* 0x000000041f267825 */ /* 0x000fe200078e0214 */
[----:B------:R-:W-:Y:S02]  /*1440*/  SHF.R.S32.HI R31, RZ, 0x5, R14 ;  /* 0x00000005ff1f7819 */ /* 0x000fe4000001140e */
[----:B------:R-:W-:Y:S02]  /*1450*/  LOP3.LUT R14, R17, 0xffffffe0, RZ, 0xc0, !PT ;  /* 0xffffffe0110e7812 */ /* 0x000fe400078ec0ff */
[----:B0-----:R-:W-:-:S03]  /*1460*/  CS2R R12, SRZ ;  /* 0x00000000000c7805 */ /* 0x001fc6000001ff00 */
[----:B------:R-:W-:Y:S01]  /*1470*/  IMAD.IADD R31, R31, 0x1, -R14 ;  /* 0x000000011f1f7824 */ /* 0x000fe200078e0a0e */
[----:B------:R-:W-:-:S06]  /*1480*/  CS2R R14, SRZ ;  /* 0x00000000000e7805 */ /* 0x000fcc000001ff00 */
[----:B------:R-:W5:Y:S01]  /*1490*/  @P1 LDG.E.EL.128 R12, desc[UR4][R36.64] ;  /* 0x00000004240c1981 */ /* 0x000f62000c2e1d00 */
[----:B------:R-:W-:Y:S02]  /*14a0*/  SEL R4, R4, RZ, P0 ;  /* 0x000000ff04047207 */ /* 0x000fe40000000000 */
[----:B------:R-:W-:Y:S02]  /*14b0*/  SEL R17, R32, RZ, P0 ;  /* 0x000000ff20117207 */ /* 0x000fe40000000000 */
[----:B---3--:R-:W-:-:S03]  /*14c0*/  SEL R5, R5, RZ, P0 ;  /* 0x000000ff05057207 */ /* 0x008fc60000000000 */
[----:B------:R-:W-:Y:S01]  /*14d0*/  FADD R17, -R4, R17 ;  /* 0x0000001104117221 */ /* 0x000fe20000000100 */
[----:B------:R-:W-:Y:S01]  /*14e0*/  IMAD R7, R7, 0x400, R26 ;  /* 0x0000040007077824 */ /* 0x000fe200078e021a */
[----:B------:R-:W-:Y:S02]  /*14f0*/  SEL R26, R29, RZ, P0 ;  /* 0x000000ff1d1a7207 */ /* 0x000fe40000000000 */
[----:B------:R-:W-:Y:S02]  /*1500*/  SEL R19, R19, RZ, P0 ;  /* 0x000000ff13137207 */ /* 0x000fe40000000000 */
[----:B------:R-:W-:Y:S02]  /*1510*/  SEL R18, R18, RZ, P0 ;  /* 0x000000ff12127207 */ /* 0x000fe40000000000 */
[----:B------:R-:W-:Y:S01]  /*1520*/  SEL R29, R30, RZ, P0 ;  /* 0x000000ff1e1d7207 */ /* 0x000fe20000000000 */
[----:B------:R-:W-:-:S04]  /*1530*/  FADD R26, -R19, R26 ;  /* 0x0000001a131a7221 */ /* 0x000fc80000000100 */
[----:B------:R-:W-:Y:S01]  /*1540*/  FADD R29, -R18, R29 ;  /* 0x0000001d121d7221 */ /* 0x000fe20000000100 */
[----:B------:R-:W-:Y:S02]  /*1550*/  SEL R16, R16, RZ, P1 ;  /* 0x000000ff10107207 */ /* 0x000fe40000800000 */
[----:B----4-:R-:W-:Y:S01]  /*1560*/  SEL R22, R22, RZ, P1 ;  /* 0x000000ff16167207 */ /* 0x010fe20000800000 */
[----:B------:R-:W-:-:S06]  /*1570*/  IMAD.MOV.U32 R20, RZ, RZ, RZ ;  /* 0x000000ffff147224 */ /* 0x000fcc00078e00ff */
[----:B------:R0:W3:Y:S01]  /*1580*/  @P1 LDG.E.EL R20, desc[UR4][R38.64] ;  /* 0x0000000426141981 */ /* 0x0000e2000c2e1900 */
[----:B--2---:R-:W-:Y:S02]  /*1590*/  SEL R21, R8, RZ, P0 ;  /* 0x000000ff08157207 */ /* 0x004fe40000000000 */
[----:B------:R-:W-:Y:S02]  /*15a0*/  SEL R8, R33, RZ, P0 ;  /* 0x000000ff21087207 */ /* 0x000fe40000000000 */
[----:B------:R-:W-:Y:S01]  /*15b0*/  SEL R23, R9, RZ, P0 ;  /* 0x000000ff09177207 */ /* 0x000fe20000000000 */
[----:B------:R-:W-:Y:S02]  /*15c0*/  FFMA R17, R17, R21, R4 ;  /* 0x0000001511117223 */ /* 0x000fe40000000004 */
[----:B------:R-:W-:Y:S02]  /*15d0*/  FADD R4, -R5, R8 ;  /* 0x0000000805047221 */ /* 0x000fe40000000100 */
[----:B------:R-:W1:Y:S02]  /*15e0*/  LDC.64 R8, c[0x0][0x248] ;  /* 0x00009200ff087b82 */ /* 0x000e640000000a00 */
[----:B------:R-:W-:Y:S01]  /*15f0*/  FFMA R23, R4, R23, R5 ;  /* 0x0000001704177223 */ /* 0x000fe20000000005 */
[----:B------:R-:W-:-:S02]  /*1600*/  SEL R10, R10, RZ, P0 ;  /* 0x000000ff0a0a7207 */ /* 0x000fc40000000000 */
[----:B------:R-:W-:-:S03]  /*1610*/  SEL R11, R11, RZ, P0 ;  /* 0x000000ff0b0b7207 */ /* 0x000fc60000000000 */
[----:B------:R-:W2:Y:S01]  /*1620*/  LDC.64 R4, c[0x0][0x218] ;  /* 0x00008600ff047b82 */ /* 0x000ea20000000a00 */
[----:B------:R-:W-:Y:S01]  /*1630*/  FFMA R21, R26, R10, R19 ;  /* 0x0000000a1a157223 */ /* 0x000fe20000000013 */
[----:B------:R-:W-:Y:S01]  /*1640*/  FFMA R32, R29, R11, R18 ;  /* 0x0000000b1d207223 */ /* 0x000fe20000000012 */
[----:B-----5:R-:W-:Y:S02]  /*1650*/  SEL R19, R6, RZ, P1 ;  /* 0x000000ff06137207 */ /* 0x020fe40000800000 */
[----:B------:R-:W-:Y:S02]  /*1660*/  SEL R6, R25, RZ, P1 ;  /* 0x000000ff19067207 */ /* 0x000fe40000800000 */
[----:B------:R-:W-:Y:S02]  /*1670*/  SEL R35, R35, RZ, P1 ;  /* 0x000000ff23237207 */ /* 0x000fe40000800000 */
[----:B------:R-:W-:Y:S01]  /*1680*/  SEL R33, R34, RZ, P1 ;  /* 0x000000ff22217207 */ /* 0x000fe20000800000 */
[----:B-1----:R-:W-:-:S02]  /*1690*/  IMAD.WIDE R10, R31, 0x4, R8 ;  /* 0x000000041f0a7825 */ /* 0x002fc400078e0208 */
[----:B------:R-:W1:Y:S01]  /*16a0*/  LDC.64 R30, c[0x0][0x210] ;  /* 0x00008400ff1e7b82 */ /* 0x000e620000000a00 */
[----:B------:R-:W-:Y:S01]  /*16b0*/  SEL R12, R12, RZ, P1 ;  /* 0x000000ff0c0c7207 */ /* 0x000fe20000800000 */
[----:B------:R-:W-:Y:S01]  /*16c0*/  FADD R6, -R19, R6 ;  /* 0x0000000613067221 */ /* 0x000fe20000000100 */
[----:B------:R-:W-:Y:S01]  /*16d0*/  SEL R13, R13, RZ, P1 ;  /* 0x000000ff0d0d7207 */ /* 0x000fe20000800000 */
[----:B------:R-:W-:Y:S01]  /*16e0*/  FADD R35, -R16, R35 ;  /* 0x0000002310237221 */ /* 0x000fe20000000100 */
[----:B------:R-:W-:Y:S01]  /*16f0*/  SEL R25, R14, RZ, P1 ;  /* 0x000000ff0e197207 */ /* 0x000fe20000800000 */
[----:B------:R-:W-:Y:S01]  /*1700*/  FADD R33, -R22, R33 ;  /* 0x0000002116217221 */ /* 0x000fe20000000100 */
[----:B------:R-:W-:Y:S01]  /*1710*/  FFMA R12, R6, R12, R19 ;  /* 0x0000000c060c7223 */ /* 0x000fe20000000013 */
[----:B------:R-:W-:Y:S01]  /*1720*/  FFMA R14, R35, R13, R16 ;  /* 0x0000000d230e7223 */ /* 0x000fe20000000010 */
[----:B--2---:R-:W-:-:S04]  /*1730*/  IMAD.WIDE R18, R27, 0x4, R4 ;  /* 0x000000041b127825 */ /* 0x004fc800078e0204 */
[----:B------:R-:W-:Y:S01]  /*1740*/  FFMA R13, R33, R25, R22 ;  /* 0x00000019210d7223 */ /* 0x000fe20000000016 */
[----:B------:R-:W-:Y:S01]  /*1750*/  CS2R R34, SRZ ;  /* 0x0000000000227805 */ /* 0x000fe2000001ff00 */
[----:B------:R-:W-:Y:S01]  /*1760*/  IMAD.WIDE R36, R7, 0x4, R4 ;  /* 0x0000000407247825 */ /* 0x000fe200078e0204 */
[----:B------:R-:W-:Y:S02]  /*1770*/  CS2R R4, SRZ ;  /* 0x0000000000047805 */ /* 0x000fe4000001ff00 */
[----:B------:R-:W-:Y:S01]  /*1780*/  CS2R R6, SRZ ;  /* 0x0000000000067805 */ /* 0x000fe2000001ff00 */
[----:B0-----:R-:W-:Y:S01]  /*1790*/  IMAD.WIDE R38, R2, 0x4, R8 ;  /* 0x0000000402267825 */ /* 0x001fe200078e0208 */
[----:B------:R-:W2:Y:S03]  /*17a0*/  @P0 LDG.E.EL R35, desc[UR4][R10.64] ;  /* 0x000000040a230981 */ /* 0x000ea6000c2e1900 */
[----:B------:R-:W-:Y:S01]  /*17b0*/  IMAD.MOV.U32 R16, RZ, RZ, RZ ;  /* 0x000000ffff107224 */ /* 0x000fe200078e00ff */
[----:B------:R-:W4:Y:S01]  /*17c0*/  @P0 LDG.E.128 R4, desc[UR4][R18.64] ;  /* 0x0000000412040981 */ /* 0x000f22000c1e1d00 */
[----:B------:R-:W-:-:S02]  /*17d0*/  IMAD.MOV.U32 R33, RZ, RZ, RZ ;  /* 0x000000ffff217224 */ /* 0x000fc400078e00ff */
[C---:B------:R-:W-:Y:S01]  /*17e0*/  IMAD R8, R3.reuse, -0x60000, R0 ;  /* 0xfffa000003087824 */ /* 0x040fe200078e0200 */
[----:B------:R-:W5:Y:S01]  /*17f0*/  @P0 LDG.E.EL R34, desc[UR4][R10.64] ;  /* 0x000000040a220981 */ /* 0x000f62000c2e1900 */
[----:B------:R-:W-:Y:S02]  /*1800*/  IMAD.MOV.U32 R26, RZ, RZ, RZ ;  /* 0x000000ffff1a7224 */ /* 0x000fe400078e00ff */
[----:B------:R-:W-:Y:S01]  /*1810*/  IMAD.MOV.U32 R25, RZ, RZ, RZ ;  /* 0x000000ffff197224 */ /* 0x000fe200078e00ff */
[----:B------:R-:W2:Y:S01]  /*1820*/  @P0 LDG.E.EL R16, desc[UR4][R10.64] ;  /* 0x000000040a100981 */ /* 0x000ea2000c2e1900 */
[----:B------:R-:W-:Y:S02]  /*1830*/  IMAD.MOV.U32 R22, RZ, RZ, RZ ;  /* 0x000000ffff167224 */ /* 0x000fe400078e00ff */
[----:B------:R-:W-:Y:S01]  /*1840*/  IMAD.MOV.U32 R2, RZ, RZ, RZ ;  /* 0x000000ffff027224 */ /* 0x000fe200078e00ff */
[----:B------:R0:W3:Y:S01]  /*1850*/  @P0 LDG.E.EL R33, desc[UR4][R10.64] ;  /* 0x000000040a210981 */ /* 0x0000e2000c2e1900 */
[----:B------:R-:W-:Y:S01]  /*1860*/  IMAD R3, R3, 0x20000, R8 ;  /* 0x0002000003037824 */ /* 0x000fe200078e0208 */
[----:B------:R-:W-:-:S02]  /*1870*/  CS2R R8, SRZ ;  /* 0x0000000000087805 */ /* 0x000fc4000001ff00 */
[----:B------:R-:W3:Y:S04]  /*1880*/  @P1 LDG.E.EL R26, desc[UR4][R38.64] ;  /* 0x00000004261a1981 */ /* 0x000ee8000c2e1900 */
[----:B------:R-:W3:Y:S01]  /*1890*/  @P1 LDG.E.EL R25, desc[UR4][R38.64] ;  /* 0x0000000426191981 */ /* 0x000ee2000c2e1900 */
[----:B0-----:R-:W-:-:S03]  /*18a0*/  CS2R R10, SRZ ;  /* 0x00000000000a7805 */ /* 0x001fc6000001ff00 */
[----:B------:R-:W3:Y:S04]  /*18b0*/  @P1 LDG.E.EL R22, desc[UR4][R38.64] ;  /* 0x0000000426161981 */ /* 0x000ee8000c2e1900 */
[----:B------:R1:W3:Y:S02]  /*18c0*/  @P1 LDG.E.EL R2, desc[UR4][R38.64] ;  /* 0x0000000426021981 */ /* 0x0002e4000c2e1900 */
[----:B-1----:R-:W-:-:S05]  /*18d0*/  IMAD.WIDE R38, R3, 0x4, R30 ;  /* 0x0000000403267825 */ /* 0x002fca00078e021e */
[----:B------:R0:W3:Y:S01]  /*18e0*/  @!P2 LDG.E.128 R8, desc[UR4][R38.64] ;  /* 0x000000042608a981 */ /* 0x0000e2000c1e1d00 */
[----:B------:R-:W-:Y:S01]  /*18f0*/  CS2R R18, SRZ ;  /* 0x0000000000127805 */ /* 0x000fe2000001ff00 */
[----:B------:R-:W-:Y:S01]  /*1900*/  IMAD.WIDE R40, R28, 0x4, R30 ;  /* 0x000000041c287825 */ /* 0x000fe200078e021e */
[----:B------:R-:W-:-:S03]  /*1910*/  CS2R R30, SRZ ;  /* 0x00000000001e7805 */ /* 0x000fc6000001ff00 */
[----:B------:R-:W-:Y:S02]  /*1920*/  IMAD.MOV.U32 R28, RZ, RZ, RZ ;  /* 0x000000ffff1c7224 */ /* 0x000fe400078e00ff */
[----:B------:R-:W-:Y:S01]  /*1930*/  IMAD.MOV.U32 R29, RZ, RZ, RZ ;  /* 0x000000ffff1d7224 */ /* 0x000fe200078e00ff */
[----:B0-----:R-:W0:Y:S05]  /*1940*/  LDC.64 R38, c[0x0][0x250] ;  /* 0x00009400ff267b82 */ /* 0x001e2a0000000a00 */
[----:B------:R-:W5:Y:S01]  /*1950*/  @!P3 LDG.E.128 R28, desc[UR4][R40.64] ;  /* 0x00000004281cb981 */ /* 0x000f62000c1e1d00 */
[----:B----4-:R-:W-:-:S05]  /*1960*/  SEL R4, R4, RZ, P0 ;  /* 0x000000ff04047207 */ /* 0x010fca0000000000 */
[----:B------:R-:W-:Y:S01]  /*1970*/  FADD R17, -R4, R17 ;  /* 0x0000001104117221 */ /* 0x000fe20000000100 */
[----:B--2---:R-:W-:Y:S02]  /*1980*/  SEL R16, R16, RZ, P0 ;  /* 0x000000ff10107207 */ /* 0x004fe40000000000 */
[----:B---3--:R-:W-:-:S03]  /*1990*/  SEL R8, R8, RZ, !P2 ;  /* 0x000000ff08087207 */ /* 0x008fc60005000000 */
[----:B------:R-:W-:Y:S01]  /*19a0*/  @P2 FFMA R8, R17, R16, R4 ;  /* 0x0000001011082223 */ /* 0x000fe20000000004 */
[----:B------:R-:W-:-:S06]  /*19b0*/  CS2R R16, SRZ ;  /* 0x0000000000107805 */ /* 0x000fcc000001ff00 */
[----:B------:R-:W2:Y:S01]  /*19c0*/  @P1 LDG.E.128 R16, desc[UR4][R36.64] ;  /* 0x0000000424101981 */ /* 0x000ea2000c1e1d00 */
[----:B------:R-:W-:Y:S02]  /*19d0*/  SEL R24, R24, RZ, P1 ;  /* 0x000000ff18187207 */ /* 0x000fe40000800000 */
[----:B------:R-:W-:Y:S02]  /*19e0*/  SEL R20, R20, RZ, P1 ;  /* 0x000000ff14147207 */ /* 0x000fe40000800000 */
[----:B------:R-:W-:Y:S01]  /*19f0*/  SEL R7, R7, RZ, P0 ;  /* 0x000000ff07077207 */ /* 0x000fe20000000000 */
[----:B0-----:R-:W-:Y:S01]  /*1a00*/  IMAD.WIDE R38, R0, 0x4, R38 ;  /* 0x0000000400267825 */ /* 0x001fe200078e0226 */
[----:B------:R-:W-:-:S03]  /*1a10*/  SEL R3, R15, RZ, P1 ;  /* 0x000000ff0f037207 */ /* 0x000fc60000800000 */
[----:B------:R-:W-:Y:S01]  /*1a20*/  FADD R15, -R24, R20 ;  /* 0x00000014180f7221 */ /* 0x000fe20000000100 */
[----:B------:R-:W-:Y:S01]  /*1a30*/  SEL R0, R5, RZ, P0 ;  /* 0x000000ff05007207 */ /* 0x000fe20000000000 */
[----:B------:R-:W-:Y:S01]  /*1a40*/  FADD R32, -R7, R32 ;  /* 0x0000002007207221 */ /* 0x000fe20000000100 */
[----:B------:R-:W-:Y:S01]  /*1a50*/  SEL R4, R33, RZ, P0 ;  /* 0x000000ff21047207 */ /* 0x000fe20000000000 */
[----:B------:R-:W-:Y:S01]  /*1a60*/  FFMA R3, R15, R3, R24 ;  /* 0x000000030f037223 */ /* 0x000fe20000000018 */
[----:B------:R-:W-:Y:S02]  /*1a70*/  SEL R6, R6, RZ, P0 ;  /* 0x000000ff06067207 */ /* 0x000fe40000000000 */
[----:B------:R-:W-:Y:S01]  /*1a80*/  SEL R11, R11, RZ, !P2 ;  /* 0x000000ff0b0b7207 */ /* 0x000fe20005000000 */
[----:B------:R-:W-:Y:S01]  /*1a90*/  @P2 FFMA R11, R32, R4, R7 ;  /* 0x00000004200b2223 */ /* 0x000fe20000000007 */
[----:B------:R-:W-:Y:S01]  /*1aa0*/  SEL R35, R35, RZ, P0 ;  /* 0x000000ff23237207 */ /* 0x000fe20000000000 */
[----:B------:R-:W-:Y:S01]  /*1ab0*/  FADD R23, -R0, R23 ;  /* 0x0000001700177221 */ /* 0x000fe20000000100 */
[----:B-----5:R-:W-:Y:S01]  /*1ac0*/  SEL R15, R34, RZ, P0 ;  /* 0x000000ff220f7207 */ /* 0x020fe20000000000 */
[----:B------:R-:W-:Y:S01]  /*1ad0*/  FADD R21, -R6, R21 ;  /* 0x0000001506157221 */ /* 0x000fe20000000100 */
[----:B------:R-:W-:-:S02]  /*1ae0*/  SEL R26, R26, RZ, P1 ;  /* 0x000000ff1a1a7207 */ /* 0x000fc40000800000 */
[----:B------:R-:W-:Y:S02]  /*1af0*/  SEL R25, R25, RZ, P1 ;  /* 0x000000ff19197207 */ /* 0x000fe40000800000 */
[----:B------:R-:W-:Y:S02]  /*1b00*/  SEL R22, R22, RZ, P1 ;  /* 0x000000ff16167207 */ /* 0x000fe40000800000 */
[----:B------:R-:W-:Y:S02]  /*1b10*/  SEL R7, R2, RZ, P1 ;  /* 0x000000ff02077207 */ /* 0x000fe40000800000 */
[----:B------:R-:W-:Y:S01]  /*1b20*/  SEL R9, R9, RZ, !P2 ;  /* 0x000000ff09097207 */ /* 0x000fe20005000000 */
[----:B------:R-:W-:Y:S01]  /*1b30*/  @P2 FFMA R9, R23, R35, R0 ;  /* 0x0000002317092223 */ /* 0x000fe20000000000 */
[----:B------:R-:W-:Y:S01]  /*1b40*/  SEL R10, R10, RZ, !P2 ;  /* 0x000000ff0a0a7207 */ /* 0x000fe20005000000 */
[----:B------:R-:W-:Y:S01]  /*1b50*/  @P2 FFMA R10, R21, R15, R6 ;  /* 0x0000000f150a2223 */ /* 0x000fe20000000006 */
[----:B------:R-:W-:-:S02]  /*1b60*/  SEL R28, R28, RZ, !P3 ;  /* 0x000000ff1c1c7207 */ /* 0x000fc40005800000 */
[----:B------:R-:W-:Y:S02]  /*1b70*/  SEL R29, R29, RZ, !P3 ;  /* 0x000000ff1d1d7207 */ /* 0x000fe40005800000 */
[----:B------:R-:W-:Y:S02]  /*1b80*/  SEL R30, R30, RZ, !P3 ;  /* 0x000000ff1e1e7207 */ /* 0x000fe40005800000 */
[----:B------:R-:W-:Y:S01]  /*1b90*/  SEL R31, R31, RZ, !P3 ;  /* 0x000000ff1f1f7207 */ /* 0x000fe20005800000 */
[----:B------:R-:W-:Y:S01]  /*1ba0*/  STG.E.128 desc[UR4][R38.64], R8 ;  /* 0x0000000826007986 */ /* 0x000fe2000c101d04 */
[----:B--2---:R-:W-:Y:S02]  /*1bb0*/  SEL R5, R16, RZ, P1 ;  /* 0x000000ff10057207 */ /* 0x004fe40000800000 */
[----:B------:R-:W-:Y:S02]  /*1bc0*/  SEL R17, R17, RZ, P1 ;  /* 0x000000ff11117207 */ /* 0x000fe40000800000 */
[----:B------:R-:W-:-:S02]  /*1bd0*/  SEL R18, R18, RZ, P1 ;  /* 0x000000ff12127207 */ /* 0x000fc40000800000 */
[----:B------:R-:W-:Y:S01]  /*1be0*/  SEL R16, R19, RZ, P1 ;  /* 0x000000ff13107207 */ /* 0x000fe20000800000 */
[----:B------:R-:W-:Y:S01]  /*1bf0*/  FADD R12, -R5, R12 ;  /* 0x0000000c050c7221 */ /* 0x000fe20000000100 */
[----:B------:R-:W-:Y:S01]  /*1c00*/  FADD R14, -R17, R14 ;  /* 0x0000000e110e7221 */ /* 0x000fe20000000100 */
[----:B------:R-:W-:Y:S02]  /*1c10*/  FADD R13, -R18, R13 ;  /* 0x0000000d120d7221 */ /* 0x000fe40000000100 */
[----:B------:R-:W-:Y:S01]  /*1c20*/  FADD R3, -R16, R3 ;  /* 0x0000000310037221 */ /* 0x000fe20000000100 */
[----:B------:R-:W-:Y:S01]  /*1c30*/  @P3 FFMA R28, R12, R26, R5 ;  /* 0x0000001a0c1c3223 */ /* 0x000fe20000000005 */
[----:B------:R-:W-:Y:S01]  /*1c40*/  @P3 FFMA R29, R14, R25, R17 ;  /* 0x000000190e1d3223 */ /* 0x000fe20000000011 */
[----:B------:R-:W-:Y:S01]  /*1c50*/  @P3 FFMA R30, R13, R22, R18 ;  /* 0x000000160d1e3223 */ /* 0x000fe20000000012 */
[----:B------:R-:W-:-:S05]  /*1c60*/  @P3 FFMA R31, R3, R7, R16 ;  /* 0x00000007031f3223 */ /* 0x000fca0000000010 */
[----:B------:R-:W-:Y:S01]  /*1c70*/  STG.E.128 desc[UR4][R38.64+0x800], R28 ;  /* 0x0008001c26007986 */ /* 0x000fe2000c101d04 */
[----:B------:R-:W-:Y:S05]  /*1c80*/  EXIT ;  /* 0x000000000000794d */ /* 0x000fea0003800000 */
.L_x_0:
[----:B------:R-:W-:-:S00]  /*1c90*/  BRA `(.L_x_0) ;  /* 0xfffffffc00fc7947 */ /* 0x000fc0000383ffff */
[----:B------:R-:W-:-:S00]  /*1ca0*/  NOP ;  /* 0x0000000000007918 */ /* 0x000fc00000000000 */
        /* <DEDUP_REMOVED lines=13> */
.L_x_1:


//--------------------- .nv.constant0.triton_poi_fused_cat_30 --------------------------
	.section	.nv.constant0.triton_poi_fused_cat_30,"a",@progbits
	.sectionflags	@""
	.align	4
.nv.constant0.triton_poi_fused_cat_30:
	.zero		604
